	.target	sm_90a

	.elftype	@"ET_EXEC"


//--------------------- .note.nv.tkinfo           --------------------------
	.section	.note.nv.tkinfo,"",@"SHT_NOTE"
	.sectionflags	@"SHF_NOTE_NV_TKINFO"
	.tkinfo
        /*0018*/ 	.word	0x00000002
        /*0030*/ 	.string	""
        /*0030*/ 	.string	"ptxas"
        /*0030*/ 	.string	"Cuda compilation tools, release 13.0, V13.0.88"
        /*0030*/ 	.string	"Build cuda_13.0.r13.0/compiler.36424714_0"
        /*0030*/ 	.string	"-v  -suppress-debug-info  -lineinfo  -arch sm_90a "



//--------------------- .note.nv.cuinfo           --------------------------
	.section	.note.nv.cuinfo,"",@"SHT_NOTE"
	.sectionflags	@"SHF_NOTE_NV_CUINFO"
        /*0018*/ 	.short	0x0002
        /*001a*/ 	.short	0x005a
        /*001c*/ 	.short	0x0082
	.zero		2


//--------------------- .nv.info                  --------------------------
	.section	.nv.info,"",@"SHT_CUDA_INFO"
	.align	4


	//----- nvinfo : EIATTR_REGCOUNT
	.align		4
        /*0000*/ 	.byte	0x04, 0x2f
        /*0002*/ 	.short	(.L_1 - .L_0)
	.align		4
.L_0:
        /*0004*/ 	.word	index@(gluon_wgmma)
        /*0008*/ 	.word	0x0000009a


	//----- nvinfo : EIATTR_FRAME_SIZE
	.align		4
.L_1:
        /*000c*/ 	.byte	0x04, 0x11
        /*000e*/ 	.short	(.L_3 - .L_2)
	.align		4
.L_2:
        /*0010*/ 	.word	index@(gluon_wgmma)
        /*0014*/ 	.word	0x00000000


	//----- nvinfo : EIATTR_MIN_STACK_SIZE
	.align		4
.L_3:
        /*0018*/ 	.byte	0x04, 0x12
        /*001a*/ 	.short	(.L_5 - .L_4)
	.align		4
.L_4:
        /*001c*/ 	.word	index@(gluon_wgmma)
        /*0020*/ 	.word	0x00000000
.L_5:


//--------------------- .nv.compat                --------------------------
	.section	.nv.compat,"",@"SHT_CUDA_COMPAT_INFO"
	.align	4
        /*0000*/ 	.byte	0x02, 0x09, 0x01, 0x00, 0x02, 0x02, 0x04, 0x00, 0x02, 0x05, 0x05, 0x00, 0x03, 0x07, 0x01, 0x01
        /*0010*/ 	.byte	0x02, 0x03, 0x03, 0x00, 0x02, 0x06, 0x01, 0x00, 0x04, 0x0b, 0x08, 0x00, 0x00, 0x00, 0x00, 0x00
        /*0020*/ 	.byte	0x00, 0x00, 0x00, 0x00


//--------------------- .nv.info.gluon_wgmma      --------------------------
	.section	.nv.info.gluon_wgmma,"",@"SHT_CUDA_INFO"
	.sectionflags	@""
	.align	4


	//----- nvinfo : EIATTR_CUDA_API_VERSION
	.align		4
        /*0000*/ 	.byte	0x04, 0x37
        /*0002*/ 	.short	(.L_7 - .L_6)
.L_6:
        /*0004*/ 	.word	0x00000082


	//----- nvinfo : EIATTR_KPARAM_INFO
	.align		4
.L_7:
        /*0008*/ 	.byte	0x04, 0x17
        /*000a*/ 	.short	(.L_9 - .L_8)
.L_8:
        /*000c*/ 	.word	0x00000000
        /*0010*/ 	.short	0x000a
        /*0012*/ 	.short	0x0048
        /*0014*/ 	.byte	0x00, 0xf4, 0x21, 0x00


	//----- nvinfo : EIATTR_KPARAM_INFO
	.align		4
.L_9:
        /*0018*/ 	.byte	0x04, 0x17
        /*001a*/ 	.short	(.L_11 - .L_10)
.L_10:
        /*001c*/ 	.word	0x00000000
        /*0020*/ 	.short	0x0009
        /*0022*/ 	.short	0x0040
        /*0024*/ 	.byte	0x00, 0xf4, 0x21, 0x00


	//----- nvinfo : EIATTR_KPARAM_INFO
	.align		4
.L_11:
        /*0028*/ 	.byte	0x04, 0x17
        /*002a*/ 	.short	(.L_13 - .L_12)
.L_12:
        /*002c*/ 	.word	0x00000000
        /*0030*/ 	.short	0x0008
        /*0032*/ 	.short	0x0038
        /*0034*/ 	.byte	0x00, 0xf0, 0x21, 0x00


	//----- nvinfo : EIATTR_KPARAM_INFO
	.align		4
.L_13:
        /*0038*/ 	.byte	0x04, 0x17
        /*003a*/ 	.short	(.L_15 - .L_14)
.L_14:
        /*003c*/ 	.word	0x00000000
        /*0040*/ 	.short	0x0007
        /*0042*/ 	.short	0x0030
        /*0044*/ 	.byte	0x00, 0xf0, 0x21, 0x00


	//----- nvinfo : EIATTR_KPARAM_INFO
	.align		4
.L_15:
        /*0048*/ 	.byte	0x04, 0x17
        /*004a*/ 	.short	(.L_17 - .L_16)
.L_16:
        /*004c*/ 	.word	0x00000000
        /*0050*/ 	.short	0x0006
        /*0052*/ 	.short	0x0028
        /*0054*/ 	.byte	0x00, 0xf0, 0x21, 0x00


	//----- nvinfo : EIATTR_KPARAM_INFO
	.align		4
.L_17:
        /*0058*/ 	.byte	0x04, 0x17
        /*005a*/ 	.short	(.L_19 - .L_18)
.L_18:
        /*005c*/ 	.word	0x00000000
        /*0060*/ 	.short	0x0005
        /*0062*/ 	.short	0x0020
        /*0064*/ 	.byte	0x00, 0xf0, 0x11, 0x00


	//----- nvinfo : EIATTR_KPARAM_INFO
	.align		4
.L_19:
        /*0068*/ 	.byte	0x04, 0x17
        /*006a*/ 	.short	(.L_21 - .L_20)
.L_20:
        /*006c*/ 	.word	0x00000000
        /*0070*/ 	.short	0x0004
        /*0072*/ 	.short	0x001c
        /*0074*/ 	.byte	0x00, 0xf0, 0x11, 0x00


	//----- nvinfo : EIATTR_KPARAM_INFO
	.align		4
.L_21:
        /*0078*/ 	.byte	0x04, 0x17
        /*007a*/ 	.short	(.L_23 - .L_22)
.L_22:
        /*007c*/ 	.word	0x00000000
        /*0080*/ 	.short	0x0003
        /*0082*/ 	.short	0x0018
        /*0084*/ 	.byte	0x00, 0xf0, 0x11, 0x00


	//----- nvinfo : EIATTR_KPARAM_INFO
	.align		4
.L_23:
        /*0088*/ 	.byte	0x04, 0x17
        /*008a*/ 	.short	(.L_25 - .L_24)
.L_24:
        /*008c*/ 	.word	0x00000000
        /*0090*/ 	.short	0x0002
        /*0092*/ 	.short	0x0010
        /*0094*/ 	.byte	0x00, 0xf4, 0x21, 0x00


	//----- nvinfo : EIATTR_KPARAM_INFO
	.align		4
.L_25:
        /*0098*/ 	.byte	0x04, 0x17
        /*009a*/ 	.short	(.L_27 - .L_26)
.L_26:
        /*009c*/ 	.word	0x00000000
        /*00a0*/ 	.short	0x0001
        /*00a2*/ 	.short	0x0008
        /*00a4*/ 	.byte	0x00, 0xf4, 0x21, 0x00


	//----- nvinfo : EIATTR_KPARAM_INFO
	.align		4
.L_27:
        /*00a8*/ 	.byte	0x04, 0x17
        /*00aa*/ 	.short	(.L_29 - .L_28)
.L_28:
        /*00ac*/ 	.word	0x00000000
        /*00b0*/ 	.short	0x0000
        /*00b2*/ 	.short	0x0000
        /*00b4*/ 	.byte	0x00, 0xf4, 0x21, 0x00


	//----- nvinfo : EIATTR_SPARSE_MMA_MASK
	.align		4
.L_29:
        /*00b8*/ 	.byte	0x03, 0x50
        /*00ba*/ 	.short	0x0000


	//----- nvinfo : EIATTR_MAXREG_COUNT
	.align		4
        /*00bc*/ 	.byte	0x03, 0x1b
        /*00be*/ 	.short	0x00ff


	//----- nvinfo : EIATTR_NUM_BARRIERS
	.align		4
        /*00c0*/ 	.byte	0x02, 0x4c
        /*00c2*/ 	.byte	0x01
	.zero		1


	//----- nvinfo : EIATTR_MERCURY_ISA_VERSION
	.align		4
        /*00c4*/ 	.byte	0x03, 0x5f
        /*00c6*/ 	.short	0x0101


	//----- nvinfo : EIATTR_INT_WARP_WIDE_INSTR_OFFSETS
	.align		4
        /*00c8*/ 	.byte	0x04, 0x31
        /*00ca*/ 	.short	(.L_31 - .L_30)


	//   ....[0]....
.L_30:
        /*00cc*/ 	.word	0x00001300


	//   ....[1]....
        /*00d0*/ 	.word	0x00001320


	//   ....[2]....
        /*00d4*/ 	.word	0x00001330


	//   ....[3]....
        /*00d8*/ 	.word	0x00001340


	//   ....[4]....
        /*00dc*/ 	.word	0x00001450


	//   ....[5]....
        /*00e0*/ 	.word	0x00001d80


	//   ....[6]....
        /*00e4*/ 	.word	0x00001d90


	//   ....[7]....
        /*00e8*/ 	.word	0x00001e10


	//   ....[8]....
        /*00ec*/ 	.word	0x00001e20


	//   ....[9]....
        /*00f0*/ 	.word	0x00002480


	//   ....[10]....
        /*00f4*/ 	.word	0x000024a0


	//----- nvinfo : EIATTR_COOP_GROUP_MASK_REGIDS
	.align		4
.L_31:
        /*00f8*/ 	.byte	0x04, 0x29
        /*00fa*/ 	.short	(.L_33 - .L_32)


	//   ....[0]....
.L_32:
        /*00fc*/ 	.word	0xffffffff


	//   ....[1]....
        /*0100*/ 	.word	0xffffffff


	//   ....[2]....
        /*0104*/ 	.word	0xffffffff


	//----- nvinfo : EIATTR_COOP_GROUP_INSTR_OFFSETS
	.align		4
.L_33:
        /*0108*/ 	.byte	0x04, 0x28
        /*010a*/ 	.short	(.L_35 - .L_34)


	//   ....[0]....
.L_34:
        /*010c*/ 	.word	0x00000150


	//   ....[1]....
        /*0110*/ 	.word	0x00000720


	//   ....[2]....
        /*0114*/ 	.word	0x00000cd0


	//----- nvinfo : EIATTR_MBARRIER_INSTR_OFFSETS
	.align		4
.L_35:
        /*0118*/ 	.byte	0x04, 0x39
        /*011a*/ 	.short	(.L_37 - .L_36)


	//   ....[0]....
.L_36:
        /*011c*/ 	.word	0x000014b0
        /*0120*/ 	.word	0x000000ff
        /*0124*/ 	.word	0x00040000
        /*0128*/ 	.short	0x0100
        /*012a*/ 	.byte	0x37
	.zero		1


	//   ....[1]....
        /*012c*/ 	.word	0x00001640
        /*0130*/ 	.word	0x000000ff
        /*0134*/ 	.word	0x00040008
        /*0138*/ 	.short	0x0100
        /*013a*/ 	.byte	0x37
	.zero		1


	//   ....[2]....
        /*013c*/ 	.word	0x000017d0
        /*0140*/ 	.word	0x000000ff
        /*0144*/ 	.word	0x00040010
        /*0148*/ 	.short	0x0100
        /*014a*/ 	.byte	0x37
	.zero		1


	//   ....[3]....
        /*014c*/ 	.word	0x00001870
        /*0150*/ 	.word	0x000000ff
        /*0154*/ 	.word	0x00040018
        /*0158*/ 	.short	0x0100
        /*015a*/ 	.byte	0x37
	.zero		1


	//   ....[4]....
        /*015c*/ 	.word	0x00001f30
        /*0160*/ 	.word	0x000000ff
        /*0164*/ 	.word	0x00040000
        /*0168*/ 	.short	0x010a
        /*016a*/ 	.byte	0x16
	.zero		1


	//   ....[5]....
        /*016c*/ 	.word	0x00002400
        /*0170*/ 	.word	0x000000ff
        /*0174*/ 	.word	0x00040000
        /*0178*/ 	.short	0x0108
        /*017a*/ 	.byte	0x37
	.zero		1


	//   ....[6]....
        /*017c*/ 	.word	0x00002540
        /*0180*/ 	.word	0x000000ff
        /*0184*/ 	.word	0x00040008
        /*0188*/ 	.short	0x0108
        /*018a*/ 	.byte	0x37
	.zero		1


	//   ....[7]....
        /*018c*/ 	.word	0x00002630
        /*0190*/ 	.word	0x000000ff
        /*0194*/ 	.word	0x00040010
        /*0198*/ 	.short	0x0108
        /*019a*/ 	.byte	0x37
	.zero		1


	//   ....[8]....
        /*019c*/ 	.word	0x00002720
        /*01a0*/ 	.word	0x000000ff
        /*01a4*/ 	.word	0x00040018
        /*01a8*/ 	.short	0x0108
        /*01aa*/ 	.byte	0x37
	.zero		1


	//   ....[9]....
        /*01ac*/ 	.word	0x00002a50
        /*01b0*/ 	.word	0x000000ff
        /*01b4*/ 	.word	0x00040000
        /*01b8*/ 	.short	0x010a
        /*01ba*/ 	.byte	0x16
	.zero		1


	//----- nvinfo : EIATTR_NUM_MBARRIERS
	.align		4
.L_37:
        /*01bc*/ 	.byte	0x03, 0x38
        /*01be*/ 	.short	0x0004


	//----- nvinfo : EIATTR_EXIT_INSTR_OFFSETS
	.align		4
        /*01c0*/ 	.byte	0x04, 0x1c
        /*01c2*/ 	.short	(.L_39 - .L_38)


	//   ....[0]....
.L_38:
        /*01c4*/ 	.word	0x00002a40


	//----- nvinfo : EIATTR_REQNTID
	.align		4
.L_39:
        /*01c8*/ 	.byte	0x04, 0x10
        /*01ca*/ 	.short	(.L_41 - .L_40)
.L_40:
        /*01cc*/ 	.word	0x00000080
        /*01d0*/ 	.word	0x00000001
        /*01d4*/ 	.word	0x00000001


	//----- nvinfo : EIATTR_CRS_STACK_SIZE
	.align		4
.L_41:
        /*01d8*/ 	.byte	0x04, 0x1e
        /*01da*/ 	.short	(.L_43 - .L_42)
.L_42:
        /*01dc*/ 	.word	0x00000000


	//----- nvinfo : EIATTR_CBANK_PARAM_SIZE
	.align		4
.L_43:
        /*01e0*/ 	.byte	0x03, 0x19
        /*01e2*/ 	.short	0x0050


	//----- nvinfo : EIATTR_PARAM_CBANK
	.align		4
        /*01e4*/ 	.byte	0x04, 0x0a
        /*01e6*/ 	.short	(.L_45 - .L_44)
	.align		4
.L_44:
        /*01e8*/ 	.word	index@(.nv.constant0.gluon_wgmma)
        /*01ec*/ 	.short	0x0210
        /*01ee*/ 	.short	0x0050


	//----- nvinfo : EIATTR_SW_WAR
	.align		4
.L_45:
        /*01f0*/ 	.byte	0x04, 0x36
        /*01f2*/ 	.short	(.L_47 - .L_46)
.L_46:
        /*01f4*/ 	.word	0x00000008
.L_47:


//--------------------- .nv.callgraph             --------------------------
	.section	.nv.callgraph,"",@"SHT_CUDA_CALLGRAPH"
	.align	4
	.sectionentsize	8
	.align		4
        /*0000*/ 	.word	0x00000000
	.align		4
        /*0004*/ 	.word	0xffffffff
	.align		4
        /*0008*/ 	.word	0x00000000
	.align		4
        /*000c*/ 	.word	0xfffffffe
	.align		4
        /*0010*/ 	.word	0x00000000
	.align		4
        /*0014*/ 	.word	0xfffffffd
	.align		4
        /*0018*/ 	.word	0x00000000
	.align		4
        /*001c*/ 	.word	0xfffffffc


//--------------------- .text.gluon_wgmma         --------------------------
	.section	.text.gluon_wgmma,"ax",@progbits
	.align	128
        .global         gluon_wgmma
        .type           gluon_wgmma,@function
        .size           gluon_wgmma,(.L_x_52 - gluon_wgmma)
        .other          gluon_wgmma,@"STO_CUDA_ENTRY STV_DEFAULT"
gluon_wgmma:
.text.gluon_wgmma:
[----:B------:R-:W-:Y:S01]  /*0000*/  LDC R1, c[0x0][0x28] ;  /* 0x00000a00ff017b82 */ /* 0x000fe20000000800 */
[----:B------:R-:W1:Y:S07]  /*0010*/  S2R R0, SR_TID.X ;  /* 0x0000000000007919 */ /* 0x000e6e0000002100 */
[----:B------:R-:W2:Y:S01]  /*0020*/  S2UR UR4, SR_CgaCtaId ;  /* 0x00000000000479c3 */ /* 0x000ea20000008800 */
[----:B------:R-:W-:Y:S01]  /*0030*/  UMOV UR55, 0x400 ;  /* 0x0000040000377882 */ /* 0x000fe20000000000 */
[----:B------:R-:W-:Y:S01]  /*0040*/  ULDC UR6, c[0x0][0xc] ;  /* 0x0000030000067ab9 */ /* 0x000fe20000000800 */
[----:B------:R-:W-:Y:S01]  /*0050*/  ULDC.64 UR48, c[0x0][0x250] ;  /* 0x0000940000307ab9 */ /* 0x000fe20000000a00 */
[----:B------:R-:W-:Y:S04]  /*0060*/  BSSY B0, `(.L_x_0) ;  /* 0x000001e000007945 */ /* 0x000fe80003800000 */
[----:B------:R-:W3:Y:S08]  /*0070*/  LDC R6, c[0x0][0x228] ;  /* 0x00008a00ff067b82 */ /* 0x000ef00000000800 */
[----:B------:R-:W4:Y:S08]  /*0080*/  LDC R15, c[0x0][0x230] ;  /* 0x00008c00ff0f7b82 */ /* 0x000f300000000800 */
[----:B------:R-:W-:Y:S01]  /*0090*/  S2UR UR50, SR_CTAID.Y ;  /* 0x00000000003279c3 */ /* 0x000fe20000002600 */
[----:B--2---:R-:W-:-:S03]  /*00a0*/  ULEA UR55, UR4, UR55, 0x18 ;  /* 0x0000003704377291 */ /* 0x004fc6000f8ec03f */
[----:B------:R-:W-:Y:S01]  /*00b0*/  ULDC UR4, c[0x0][0x10] ;  /* 0x0000040000047ab9 */ /* 0x000fe20000000800 */
[----:B-1----:R-:W-:-:S03]  /*00c0*/  LOP3.LUT R2, R0, 0x7f, RZ, 0xc0, !PT ;  /* 0x0000007f00027812 */ /* 0x002fc600078ec0ff */
[----:B------:R-:W1:Y:S01]  /*00d0*/  S2UR UR5, SR_CTAID.Z ;  /* 0x00000000000579c3 */ /* 0x000e620000002700 */
[----:B---3--:R-:W-:Y:S01]  /*00e0*/  VIADD R6, R6, 0xffffffff ;  /* 0xffffffff06067836 */ /* 0x008fe20000000000 */
[C---:B------:R-:W-:Y:S02]  /*00f0*/  ISETP.GE.U32.AND P0, PT, R2.reuse, 0x20, PT ;  /* 0x000000200200780c */ /* 0x040fe40003f06070 */
[C---:B------:R-:W-:Y:S02]  /*0100*/  ISETP.NE.U32.AND P2, PT, R2.reuse, RZ, PT ;  /* 0x000000ff0200720c */ /* 0x040fe40003f45070 */
[----:B------:R-:W-:Y:S02]  /*0110*/  LEA R14, R2, UR55, 0x2 ;  /* 0x00000037020e7c11 */ /* 0x000fe4000f8e10ff */
[----:B------:R-:W2:Y:S01]  /*0120*/  S2UR UR51, SR_CTAID.X ;  /* 0x00000000003379c3 */ /* 0x000ea20000002500 */
[----:B----4-:R-:W-:-:S06]  /*0130*/  VIADD R12, R15, 0xffffffff ;  /* 0xffffffff0f0c7836 */ /* 0x010fcc0000000000 */
[----:B------:R3:W-:Y:S01]  /*0140*/  @!P0 STS [R14], RZ ;  /* 0x000000ff0e008388 */ /* 0x0007e20000000800 */
[----:B------:R-:W-:-:S03]  /*0150*/  NOP ;  /* 0x0000000000007918 */ /* 0x000fc60000000000 */
[----:B------:R3:W-:Y:S01]  /*0160*/  @!P2 STS [UR55+0x24], R6 ;  /* 0x00002406ff00a988 */ /* 0x0007e20008000837 */
[----:B-1----:R-:W-:-:S03]  /*0170*/  UIMAD UR4, UR5, UR4, UR50 ;  /* 0x00000004050472a4 */ /* 0x002fc6000f8e0232 */
[----:B------:R3:W-:Y:S01]  /*0180*/  @!P2 STS [UR55+0x20], R12 ;  /* 0x0000200cff00a988 */ /* 0x0007e20008000837 */
[----:B--2---:R-:W-:-:S04]  /*0190*/  UIMAD UR4, UR4, UR6, UR51 ;  /* 0x00000006040472a4 */ /* 0x004fc8000f8e0233 */
[----:B------:R-:W-:-:S04]  /*01a0*/  UIMAD UR8, UR4, 0x180, URZ ;  /* 0x00000180040878a4 */ /* 0x000fc8000f8e023f */
[----:B------:R-:W-:-:S04]  /*01b0*/  UIADD3 UR4, UP0, UR8, UR48, URZ ;  /* 0x0000003008047290 */ /* 0x000fc8000ff1e03f */
[----:B------:R-:W-:Y:S01]  /*01c0*/  ULEA.HI.X.SX32 UR5, UR8, UR49, 0x1, UP0 ;  /* 0x0000003108057291 */ /* 0x000fe200080f0e3f */
[----:B---3--:R-:W-:Y:S11]  /*01d0*/  @P2 BRA `(.L_x_1) ;  /* 0x0000000000182947 */ /* 0x008ff60003800000 */
[----:B------:R-:W1:Y:S01]  /*01e0*/  LDS R3, [UR55+0x8] ;  /* 0x00000837ff037984 */ /* 0x000e620008000800 */
[----:B------:R-:W2:Y:S01]  /*01f0*/  LDC.64 R8, c[0x0][0x210] ;  /* 0x00008400ff087b82 */ /* 0x000ea20000000a00 */
[----:B------:R-:W-:Y:S02]  /*0200*/  IMAD.MOV.U32 R4, RZ, RZ, 0x70 ;  /* 0x00000070ff047424 */ /* 0x000fe400078e00ff */
[----:B--2---:R2:W-:Y:S03]  /*0210*/  STS.64 [UR55], R8 ;  /* 0x00000008ff007988 */ /* 0x0045e60008000a37 */
[----:B-1----:R-:W-:-:S05]  /*0220*/  LOP3.LUT R3, R3, 0x10, R4, 0xd8, !PT ;  /* 0x0000001003037812 */ /* 0x002fca00078ed804 */
[----:B------:R2:W-:Y:S02]  /*0230*/  STS [UR55+0x8], R3 ;  /* 0x00000803ff007988 */ /* 0x0005e40008000837 */
.L_x_1:
[----:B------:R-:W-:Y:S05]  /*0240*/  BSYNC B0 ;  /* 0x0000000000007941 */ /* 0x000fea0003800000 */
.L_x_0:
[----:B------:R-:W-:Y:S04]  /*0250*/  BSSY B0, `(.L_x_2) ;  /* 0x000000a000007945 */ /* 0x000fe80003800000 */
[----:B------:R-:W-:Y:S05]  /*0260*/  @P2 BRA `(.L_x_3) ;  /* 0x0000000000202947 */ /* 0x000fea0003800000 */
[----:B--2---:R-:W1:Y:S01]  /*0270*/  LDS R3, [UR55+0x34] ;  /* 0x00003437ff037984 */ /* 0x004e620008000800 */
[----:B------:R-:W-:Y:S02]  /*0280*/  IMAD.MOV.U32 R4, RZ, RZ, 0x3f000000 ;  /* 0x3f000000ff047424 */ /* 0x000fe400078e00ff */
[----:B------:R-:W-:Y:S01]  /*0290*/  @!P2 IMAD.MOV.U32 R5, RZ, RZ, 0x7f ;  /* 0x0000007fff05a424 */ /* 0x000fe200078e00ff */
[----:B------:R-:W2:Y:S02]  /*02a0*/  @!P2 LDS R8, [UR55+0x38] ;  /* 0x00003837ff08a984 */ /* 0x000ea40008000800 */
[----:B-1----:R-:W-:Y:S02]  /*02b0*/  LOP3.LUT R3, R3, 0xff000000, R4, 0xb8, !PT ;  /* 0xff00000003037812 */ /* 0x002fe400078eb804 */
[----:B--2---:R-:W-:-:S03]  /*02c0*/  @!P2 LOP3.LUT R4, R8, 0xff, R5, 0xb8, !PT ;  /* 0x000000ff0804a812 */ /* 0x004fc600078eb805 */
[----:B------:R1:W-:Y:S04]  /*02d0*/  STS [UR55+0x34], R3 ;  /* 0x00003403ff007988 */ /* 0x0003e80008000837 */
[----:B------:R1:W-:Y:S02]  /*02e0*/  @!P2 STS [UR55+0x38], R4 ;  /* 0x00003804ff00a988 */ /* 0x0003e40008000837 */
.L_x_3:
[----:B------:R-:W-:Y:S05]  /*02f0*/  BSYNC B0 ;  /* 0x0000000000007941 */ /* 0x000fea0003800000 */
.L_x_2:
[----:B------:R-:W-:Y:S04]  /*0300*/  BSSY B0, `(.L_x_4) ;  /* 0x000000e000007945 */ /* 0x000fe80003800000 */
[----:B------:R-:W-:Y:S05]  /*0310*/  @P2 BRA `(.L_x_5) ;  /* 0x0000000000302947 */ /* 0x000fea0003800000 */
[----:B-1----:R-:W1:Y:S01]  /*0320*/  LDS R4, [UR55+0x34] ;  /* 0x00003437ff047984 */ /* 0x002e620008000800 */
[----:B------:R-:W3:Y:S03]  /*0330*/  LDC.64 R10, c[0x0][0x238] ;  /* 0x00008e00ff0a7b82 */ /* 0x000ee60000000a00 */
[----:B--2---:R-:W2:Y:S01]  /*0340*/  LDS R3, [UR55+0x1c] ;  /* 0x00001c37ff037984 */ /* 0x004ea20008000800 */
[C---:B---3--:R-:W-:Y:S01]  /*0350*/  SHF.L.U64.HI R8, R10.reuse, 0x1, R11 ;  /* 0x000000010a087819 */ /* 0x048fe2000001020b */
[----:B------:R-:W-:-:S03]  /*0360*/  IMAD.SHL.U32 R5, R10, 0x2, RZ ;  /* 0x000000020a057824 */ /* 0x000fc600078e00ff */
[--C-:B------:R-:W-:Y:S02]  /*0370*/  SHF.R.U32.HI R10, RZ, 0x4, R8.reuse ;  /* 0x00000004ff0a7819 */ /* 0x100fe40000011608 */
[----:B------:R-:W-:-:S05]  /*0380*/  SHF.R.U64 R5, R5, 0x4, R8 ;  /* 0x0000000405057819 */ /* 0x000fca0000001208 */
[----:B------:R3:W-:Y:S01]  /*0390*/  STS [UR55+0xc], R5 ;  /* 0x00000c05ff007988 */ /* 0x0007e20008000837 */
[----:B-1----:R-:W-:Y:S02]  /*03a0*/  LOP3.LUT R4, R4, 0x7, RZ, 0xb8, !PT ;  /* 0x0000000704047812 */ /* 0x002fe400078eb8ff */
[----:B--2---:R-:W-:-:S03]  /*03b0*/  LOP3.LUT R3, R3, 0xf, R10, 0xb8, !PT ;  /* 0x0000000f03037812 */ /* 0x004fc600078eb80a */
[----:B------:R3:W-:Y:S04]  /*03c0*/  STS [UR55+0x34], R4 ;  /* 0x00003404ff007988 */ /* 0x0007e80008000837 */
[----:B------:R3:W-:Y:S02]  /*03d0*/  STS [UR55+0x1c], R3 ;  /* 0x00001c03ff007988 */ /* 0x0007e40008000837 */
.L_x_5:
[----:B------:R-:W-:Y:S05]  /*03e0*/  BSYNC B0 ;  /* 0x0000000000007941 */ /* 0x000fea0003800000 */
.L_x_4:
[----:B------:R-:W-:Y:S04]  /*03f0*/  BSSY B1, `(.L_x_6) ;  /* 0x000001b000017945 */ /* 0x000fe80003800000 */
[----:B------:R-:W-:Y:S01]  /*0400*/  BSSY B0, `(.L_x_7) ;  /* 0x0000016000007945 */ /* 0x000fe20003800000 */
[----:B--2---:R-:W-:-:S03]  /*0410*/  IMAD.MOV.U32 R8, RZ, RZ, RZ ;  /* 0x000000ffff087224 */ /* 0x004fc600078e00ff */
[----:B------:R-:W-:Y:S05]  /*0420*/  @P2 BRA `(.L_x_8) ;  /* 0x0000000000202947 */ /* 0x000fea0003800000 */
[----:B-1-3--:R-:W1:Y:S02]  /*0430*/  LDS R3, [UR55+0x34] ;  /* 0x00003437ff037984 */ /* 0x00ae640008000800 */
[----:B-1----:R-:W-:-:S05]  /*0440*/  LOP3.LUT R3, R3, 0x38, RZ, 0xb8, !PT ;  /* 0x0000003803037812 */ /* 0x002fca00078eb8ff */
[----:B------:R1:W-:Y:S01]  /*0450*/  STS [UR55+0x34], R3 ;  /* 0x00003403ff007988 */ /* 0x0003e20008000837 */
[----:B------:R-:W-:Y:S05]  /*0460*/  @P2 BRA `(.L_x_9) ;  /* 0x0000000000202947 */ /* 0x000fea0003800000 */
[----:B-1----:R-:W1:Y:S01]  /*0470*/  LDS R3, [UR55+0x8] ;  /* 0x00000837ff037984 */ /* 0x002e620008000800 */
[----:B------:R-:W-:-:S05]  /*0480*/  IMAD.MOV.U32 R4, RZ, RZ, 0x780 ;  /* 0x00000780ff047424 */ /* 0x000fca00078e00ff */
[----:B-1----:R-:W-:-:S05]  /*0490*/  LOP3.LUT R3, R3, 0x300, R4, 0xd8, !PT ;  /* 0x0000030003037812 */ /* 0x002fca00078ed804 */
[----:B------:R2:W-:Y:S02]  /*04a0*/  STS [UR55+0x8], R3 ;  /* 0x00000803ff007988 */ /* 0x0005e40008000837 */
.L_x_8:
[----:B------:R-:W-:Y:S05]  /*04b0*/  @P2 BRA `(.L_x_10) ;  /* 0x0000000000282947 */ /* 0x000fea0003800000 */
[----:B-123--:R-:W1:Y:S02]  /*04c0*/  LDS R3, [UR55+0x8] ;  /* 0x00000837ff037984 */ /* 0x00ee640008000800 */
[----:B-1----:R-:W-:-:S05]  /*04d0*/  LOP3.LUT R3, R3, 0x1800, RZ, 0xb8, !PT ;  /* 0x0000180003037812 */ /* 0x002fca00078eb8ff */
[----:B------:R2:W-:Y:S02]  /*04e0*/  STS [UR55+0x8], R3 ;  /* 0x00000803ff007988 */ /* 0x0005e40008000837 */
.L_x_9:
[----:B------:R-:W-:Y:S05]  /*04f0*/  @P2 BREAK B0 ;  /* 0x0000000000002942 */ /* 0x000fea0003800000 */
[----:B------:R-:W-:Y:S05]  /*0500*/  @P2 BRA `(.L_x_11) ;  /* 0x0000000000242947 */ /* 0x000fea0003800000 */
[----:B------:R-:W3:Y:S01]  /*0510*/  LDS R4, [UR55+0x8] ;  /* 0x00000837ff047984 */ /* 0x000ee20008000800 */
[----:B-12---:R-:W-:-:S05]  /*0520*/  IMAD.MOV.U32 R3, RZ, RZ, 0x6000 ;  /* 0x00006000ff037424 */ /* 0x006fca00078e00ff */
[----:B---3--:R-:W-:-:S04]  /*0530*/  LOP3.LUT R3, R4, 0x6000, R3, 0xd8, !PT ;  /* 0x0000600004037812 */ /* 0x008fc800078ed803 */
[----:B------:R-:W-:-:S05]  /*0540*/  LOP3.LUT R3, R3, 0x400000, RZ, 0xb8, !PT ;  /* 0x0040000003037812 */ /* 0x000fca00078eb8ff */
[----:B------:R4:W-:Y:S02]  /*0550*/  STS [UR55+0x8], R3 ;  /* 0x00000803ff007988 */ /* 0x0009e40008000837 */
.L_x_10:
[----:B------:R-:W-:Y:S05]  /*0560*/  BSYNC B0 ;  /* 0x0000000000007941 */ /* 0x000fea0003800000 */
.L_x_7:
[----:B-1234-:R-:W1:Y:S02]  /*0570*/  @!P2 LDS R3, [UR55+0x8] ;  /* 0x00000837ff03a984 */ /* 0x01ee640008000800 */
[----:B-1----:R-:W-:-:S05]  /*0580*/  @!P2 LOP3.LUT R3, R3, 0x8000, RZ, 0xb8, !PT ;  /* 0x000080000303a812 */ /* 0x002fca00078eb8ff */
[----:B------:R3:W-:Y:S02]  /*0590*/  @!P2 STS [UR55+0x8], R3 ;  /* 0x00000803ff00a988 */ /* 0x0007e40008000837 */
.L_x_11:
[----:B------:R-:W-:Y:S05]  /*05a0*/  BSYNC B1 ;  /* 0x0000000000017941 */ /* 0x000fea0003800000 */
.L_x_6:
[----:B------:R-:W-:Y:S05]  /*05b0*/  WARPSYNC.ALL ;  /* 0x0000000000007948 */ /* 0x000fea0003800000 */
[----:B------:R-:W4:Y:S02]  /*05c0*/  LDC R7, c[0x0][0x22c] ;  /* 0x00008b00ff077b82 */ /* 0x000f240000000800 */
[----:B----4-:R-:W-:Y:S01]  /*05d0*/  VIADD R7, R7, 0xffffffff ;  /* 0xffffffff07077836 */ /* 0x010fe20000000000 */
[----:B------:R-:W-:Y:S06]  /*05e0*/  @P0 BRA `(.L_x_12) ;  /* 0x0000000000280947 */ /* 0x000fec0003800000 */
[----:B-123--:R-:W1:Y:S01]  /*05f0*/  S2R R3, SR_LANEID ;  /* 0x0000000000037919 */ /* 0x00ee620000000000 */
[----:B------:R-:W-:Y:S05]  /*0600*/  WARPSYNC.ALL ;  /* 0x0000000000007948 */ /* 0x000fea0003800000 */
[----:B-1----:R-:W-:-:S05]  /*0610*/  IMAD.SHL.U32 R3, R3, 0x4, RZ ;  /* 0x0000000403037824 */ /* 0x002fca00078e00ff */
[----:B------:R-:W1:Y:S01]  /*0620*/  LDS R9, [R3+UR55] ;  /* 0x0000003703097984 */ /* 0x000e620008000800 */
[----:B------:R-:W-:-:S05]  /*0630*/  IADD3 R4, P1, R3, UR4, RZ ;  /* 0x0000000403047c10 */ /* 0x000fca000ff3e0ff */
[----:B------:R-:W-:-:S05]  /*0640*/  IMAD.X R5, RZ, RZ, UR5, P1 ;  /* 0x00000005ff057e24 */ /* 0x000fca00088e06ff */
[----:B-1----:R4:W5:Y:S01]  /*0650*/  ATOMG.E.EXCH.STRONG.GPU PT, RZ, [R4], R9 ;  /* 0x0000000904ff73a8 */ /* 0x00296200041ee100 */
[----:B------:R-:W-:-:S04]  /*0660*/  DEPBAR {5,4,3,2,1,0} ;  /* 0x0000003f0000791a */ /* 0x000fc80000000000 */
[----:B------:R4:W-:Y:S01]  /*0670*/  UTMACCTL.IV [UR4] ;  /* 0x00000000040079b9 */ /* 0x0009e20008000000 */
[----:B------:R-:W-:Y:S01]  /*0680*/  NOP ;  /* 0x0000000000007918 */ /* 0x000fe20000000000 */
.L_x_12:
[----:B------:R-:W-:Y:S05]  /*0690*/  @P0 BRA `(.L_x_13) ;  /* 0x00000000000c0947 */ /* 0x000fea0003800000 */
[----:B------:R0:W-:Y:S01]  /*06a0*/  UTMACMDFLUSH ;  /* 0x00000000000079b7 */ /* 0x0001e20000000000 */
[----:B------:R-:W-:Y:S05]  /*06b0*/  @P0 BRA `(.L_x_13) ;  /* 0x0000000000040947 */ /* 0x000fea0003800000 */
[----:B------:R-:W-:-:S04]  /*06c0*/  DEPBAR.LE SB0, 0x0 ;  /* 0x000080000000791a */ /* 0x000fc80000000000 */
.L_x_13:
[----:B------:R-:W-:Y:S05]  /*06d0*/  WARPSYNC.ALL ;  /* 0x0000000000007948 */ /* 0x000fea0003800000 */
[----:B-----5:R-:W-:Y:S06]  /*06e0*/  BAR.SYNC.DEFER_BLOCKING 0x0 ;  /* 0x0000000000007b1d */ /* 0x020fec0000010000 */
[----:B------:R-:W-:Y:S02]  /*06f0*/  BSSY B1, `(.L_x_14) ;  /* 0x000000b000017945 */ /* 0x000fe40003800000 */
[----:B------:R-:W-:Y:S06]  /*0700*/  BAR.SYNC.DEFER_BLOCKING 0x0 ;  /* 0x0000000000007b1d */ /* 0x000fec0000010000 */
[----:B------:R5:W-:Y:S01]  /*0710*/  @!P0 STS [R14], RZ ;  /* 0x000000ff0e008388 */ /* 0x000be20000000800 */
[----:B------:R-:W-:Y:S01]  /*0720*/  NOP ;  /* 0x0000000000007918 */ /* 0x000fe20000000000 */
[----:B------:R-:W-:Y:S05]  /*0730*/  @P2 BRA `(.L_x_15) ;  /* 0x0000000000182947 */ /* 0x000fea0003800000 */
[----:B-123--:R-:W1:Y:S01]  /*0740*/  LDS R3, [UR55+0x8] ;  /* 0x00000837ff037984 */ /* 0x00ee620008000800 */
[----:B------:R-:W2:Y:S01]  /*0750*/  LDC.64 R10, c[0x0][0x218] ;  /* 0x00008600ff0a7b82 */ /* 0x000ea20000000a00 */
[----:B----4-:R-:W-:Y:S02]  /*0760*/  IMAD.MOV.U32 R4, RZ, RZ, 0x70 ;  /* 0x00000070ff047424 */ /* 0x010fe400078e00ff */
[----:B--2---:R2:W-:Y:S03]  /*0770*/  STS.64 [UR55], R10 ;  /* 0x0000000aff007988 */ /* 0x0045e60008000a37 */
[----:B-1----:R-:W-:-:S05]  /*0780*/  LOP3.LUT R3, R3, 0x10, R4, 0xd8, !PT ;  /* 0x0000001003037812 */ /* 0x002fca00078ed804 */
[----:B------:R2:W-:Y:S02]  /*0790*/  STS [UR55+0x8], R3 ;  /* 0x00000803ff007988 */ /* 0x0005e40008000837 */
.L_x_15:
[----:B----4-:R-:W-:Y:S05]  /*07a0*/  BSYNC B1 ;  /* 0x0000000000017941 */ /* 0x010fea0003800000 */
.L_x_14:
[----:B------:R-:W-:Y:S04]  /*07b0*/  BSSY B1, `(.L_x_16) ;  /* 0x000000a000017945 */ /* 0x000fe80003800000 */
[----:B------:R-:W-:Y:S05]  /*07c0*/  @P2 BRA `(.L_x_17) ;  /* 0x0000000000202947 */ /* 0x000fea0003800000 */
[----:B-123--:R-:W1:Y:S01]  /*07d0*/  LDS R3, [UR55+0x34] ;  /* 0x00003437ff037984 */ /* 0x00ee620008000800 */
[----:B------:R-:W-:Y:S02]  /*07e0*/  IMAD.MOV.U32 R10, RZ, RZ, 0x3f000000 ;  /* 0x3f000000ff0a7424 */ /* 0x000fe400078e00ff */
[----:B------:R-:W-:Y:S01]  /*07f0*/  @!P2 IMAD.MOV.U32 R5, RZ, RZ, 0x7f ;  /* 0x0000007fff05a424 */ /* 0x000fe200078e00ff */
[----:B------:R-:W2:Y:S02]  /*0800*/  @!P2 LDS R4, [UR55+0x38] ;  /* 0x00003837ff04a984 */ /* 0x000ea40008000800 */
[----:B-1----:R-:W-:Y:S02]  /*0810*/  LOP3.LUT R3, R3, 0xff000000, R10, 0xb8, !PT ;  /* 0xff00000003037812 */ /* 0x002fe400078eb80a */
[----:B--2---:R-:W-:-:S03]  /*0820*/  @!P2 LOP3.LUT R4, R4, 0xff, R5, 0xb8, !PT ;  /* 0x000000ff0404a812 */ /* 0x004fc600078eb805 */
[----:B------:R4:W-:Y:S04]  /*0830*/  STS [UR55+0x34], R3 ;  /* 0x00003403ff007988 */ /* 0x0009e80008000837 */
[----:B------:R4:W-:Y:S02]  /*0840*/  @!P2 STS [UR55+0x38], R4 ;  /* 0x00003804ff00a988 */ /* 0x0009e40008000837 */
.L_x_17:
[----:B------:R-:W-:Y:S05]  /*0850*/  BSYNC B1 ;  /* 0x0000000000017941 */ /* 0x000fea0003800000 */
.L_x_16:
[----:B------:R-:W-:Y:S04]  /*0860*/  BSSY B1, `(.L_x_18) ;  /* 0x0000004000017945 */ /* 0x000fe80003800000 */
[----:B------:R-:W-:Y:S05]  /*0870*/  @P2 BRA `(.L_x_19) ;  /* 0x0000000000082947 */ /* 0x000fea0003800000 */
[----:B------:R1:W-:Y:S04]  /*0880*/  STS [UR55+0x24], R12 ;  /* 0x0000240cff007988 */ /* 0x0003e80008000837 */
[----:B------:R1:W-:Y:S02]  /*0890*/  STS [UR55+0x20], R7 ;  /* 0x00002007ff007988 */ /* 0x0003e40008000837 */
.L_x_19:
[----:B------:R-:W-:Y:S05]  /*08a0*/  BSYNC B1 ;  /* 0x0000000000017941 */ /* 0x000fea0003800000 */
.L_x_18:
[----:B------:R-:W-:Y:S04]  /*08b0*/  BSSY B1, `(.L_x_20) ;  /* 0x000000e000017945 */ /* 0x000fe80003800000 */
[----:B------:R-:W-:Y:S05]  /*08c0*/  @P2 BRA `(.L_x_21) ;  /* 0x0000000000302947 */ /* 0x000fea0003800000 */
[----:B----4-:R-:W4:Y:S01]  /*08d0*/  LDS R4, [UR55+0x34] ;  /* 0x00003437ff047984 */ /* 0x010f220008000800 */
[----:B-1----:R-:W1:Y:S03]  /*08e0*/  LDC.64 R12, c[0x0][0x240] ;  /* 0x00009000ff0c7b82 */ /* 0x002e660000000a00 */
[----:B--23--:R-:W2:Y:S01]  /*08f0*/  LDS R3, [UR55+0x1c] ;  /* 0x00001c37ff037984 */ /* 0x00cea20008000800 */
[C---:B-1----:R-:W-:Y:S01]  /*0900*/  SHF.L.U64.HI R10, R12.reuse, 0x1, R13 ;  /* 0x000000010c0a7819 */ /* 0x042fe2000001020d */
[----:B------:R-:W-:-:S03]  /*0910*/  IMAD.SHL.U32 R5, R12, 0x2, RZ ;  /* 0x000000020c057824 */ /* 0x000fc600078e00ff */
[--C-:B------:R-:W-:Y:S02]  /*0920*/  SHF.R.U32.HI R12, RZ, 0x4, R10.reuse ;  /* 0x00000004ff0c7819 */ /* 0x100fe4000001160a */
[----:B------:R-:W-:-:S05]  /*0930*/  SHF.R.U64 R5, R5, 0x4, R10 ;  /* 0x0000000405057819 */ /* 0x000fca000000120a */
[----:B------:R1:W-:Y:S01]  /*0940*/  STS [UR55+0xc], R5 ;  /* 0x00000c05ff007988 */ /* 0x0003e20008000837 */
[----:B----4-:R-:W-:Y:S02]  /*0950*/  LOP3.LUT R4, R4, 0x7, RZ, 0xb8, !PT ;  /* 0x0000000704047812 */ /* 0x010fe400078eb8ff */
[----:B--2---:R-:W-:-:S03]  /*0960*/  LOP3.LUT R3, R3, 0xf, R12, 0xb8, !PT ;  /* 0x0000000f03037812 */ /* 0x004fc600078eb80c */
[----:B------:R1:W-:Y:S04]  /*0970*/  STS [UR55+0x34], R4 ;  /* 0x00003404ff007988 */ /* 0x0003e80008000837 */
[----:B------:R1:W-:Y:S02]  /*0980*/  STS [UR55+0x1c], R3 ;  /* 0x00001c03ff007988 */ /* 0x0003e40008000837 */
.L_x_21:
[----:B------:R-:W-:Y:S05]  /*0990*/  BSYNC B1 ;  /* 0x0000000000017941 */ /* 0x000fea0003800000 */
.L_x_20:
[----:B------:R-:W-:Y:S04]  /*09a0*/  BSSY B2, `(.L_x_22) ;  /* 0x000001a000027945 */ /* 0x000fe80003800000 */
[----:B------:R-:W-:Y:S04]  /*09b0*/  BSSY B1, `(.L_x_23) ;  /* 0x0000015000017945 */ /* 0x000fe80003800000 */
[----:B------:R-:W-:Y:S05]  /*09c0*/  @P2 BRA `(.L_x_24) ;  /* 0x0000000000202947 */ /* 0x000fea0003800000 */
[----:B-1234-:R-:W1:Y:S02]  /*09d0*/  LDS R3, [UR55+0x34] ;  /* 0x00003437ff037984 */ /* 0x01ee640008000800 */
[----:B-1----:R-:W-:-:S05]  /*09e0*/  LOP3.LUT R3, R3, 0x38, RZ, 0xb8, !PT ;  /* 0x0000003803037812 */ /* 0x002fca00078eb8ff */
[----:B------:R1:W-:Y:S01]  /*09f0*/  STS [UR55+0x34], R3 ;  /* 0x00003403ff007988 */ /* 0x0003e20008000837 */
[----:B------:R-:W-:Y:S05]  /*0a00*/  @P2 BRA `(.L_x_25) ;  /* 0x0000000000202947 */ /* 0x000fea0003800000 */
[----:B-1----:R-:W1:Y:S01]  /*0a10*/  LDS R3, [UR55+0x8] ;  /* 0x00000837ff037984 */ /* 0x002e620008000800 */
[----:B------:R-:W-:-:S05]  /*0a20*/  IMAD.MOV.U32 R4, RZ, RZ, 0x780 ;  /* 0x00000780ff047424 */ /* 0x000fca00078e00ff */
[----:B-1----:R-:W-:-:S05]  /*0a30*/  LOP3.LUT R3, R3, 0x300, R4, 0xd8, !PT ;  /* 0x0000030003037812 */ /* 0x002fca00078ed804 */
[----:B------:R1:W-:Y:S02]  /*0a40*/  STS [UR55+0x8], R3 ;  /* 0x00000803ff007988 */ /* 0x0003e40008000837 */
.L_x_24:
[----:B------:R-:W-:Y:S05]  /*0a50*/  @P2 BRA `(.L_x_26) ;  /* 0x0000000000282947 */ /* 0x000fea0003800000 */
[----:B-1234-:R-:W1:Y:S02]  /*0a60*/  LDS R3, [UR55+0x8] ;  /* 0x00000837ff037984 */ /* 0x01ee640008000800 */
[----:B-1----:R-:W-:-:S05]  /*0a70*/  LOP3.LUT R3, R3, 0x1800, RZ, 0xb8, !PT ;  /* 0x0000180003037812 */ /* 0x002fca00078eb8ff */
[----:B------:R2:W-:Y:S02]  /*0a80*/  STS [UR55+0x8], R3 ;  /* 0x00000803ff007988 */ /* 0x0005e40008000837 */
.L_x_25:
[----:B------:R-:W-:Y:S05]  /*0a90*/  @P2 BREAK B1 ;  /* 0x0000000000012942 */ /* 0x000fea0003800000 */
[----:B------:R-:W-:Y:S05]  /*0aa0*/  @P2 BRA `(.L_x_27) ;  /* 0x0000000000242947 */ /* 0x000fea0003800000 */
[----:B-12---:R-:W1:Y:S01]  /*0ab0*/  LDS R3, [UR55+0x8] ;  /* 0x00000837ff037984 */ /* 0x006e620008000800 */
[----:B------:R-:W-:-:S05]  /*0ac0*/  IMAD.MOV.U32 R4, RZ, RZ, 0x6000 ;  /* 0x00006000ff047424 */ /* 0x000fca00078e00ff */
[----:B-1----:R-:W-:-:S04]  /*0ad0*/  LOP3.LUT R3, R3, 0x6000, R4, 0xd8, !PT ;  /* 0x0000600003037812 */ /* 0x002fc800078ed804 */
[----:B------:R-:W-:-:S05]  /*0ae0*/  LOP3.LUT R3, R3, 0x400000, RZ, 0xb8, !PT ;  /* 0x0040000003037812 */ /* 0x000fca00078eb8ff */
[----:B------:R1:W-:Y:S02]  /*0af0*/  STS [UR55+0x8], R3 ;  /* 0x00000803ff007988 */ /* 0x0003e40008000837 */
.L_x_26:
[----:B------:R-:W-:Y:S05]  /*0b00*/  BSYNC B1 ;  /* 0x0000000000017941 */ /* 0x000fea0003800000 */
.L_x_23:
[----:B-1234-:R-:W1:Y:S02]  /*0b10*/  @!P2 LDS R3, [UR55+0x8] ;  /* 0x00000837ff03a984 */ /* 0x01ee640008000800 */
[----:B-1----:R-:W-:-:S05]  /*0b20*/  @!P2 LOP3.LUT R3, R3, 0x8000, RZ, 0xb8, !PT ;  /* 0x000080000303a812 */ /* 0x002fca00078eb8ff */
[----:B------:R3:W-:Y:S02]  /*0b30*/  @!P2 STS [UR55+0x8], R3 ;  /* 0x00000803ff00a988 */ /* 0x0007e40008000837 */
.L_x_27:
[----:B------:R-:W-:Y:S05]  /*0b40*/  BSYNC B2 ;  /* 0x0000000000027941 */ /* 0x000fea0003800000 */
.L_x_22:
[----:B------:R-:W-:Y:S05]  /*0b50*/  WARPSYNC.ALL ;  /* 0x0000000000007948 */ /* 0x000fea0003800000 */
[----:B------:R-:W-:-:S04]  /*0b60*/  UIADD3 UR7, UR8, 0x80, URZ ;  /* 0x0000008008077890 */ /* 0x000fc8000fffe03f */
[----:B------:R-:W-:-:S04]  /*0b70*/  UIADD3 UR6, UP0, UR7, UR48, URZ ;  /* 0x0000003007067290 */ /* 0x000fc8000ff1e03f */
[----:B------:R-:W-:Y:S01]  /*0b80*/  ULEA.HI.X.SX32 UR7, UR7, UR49, 0x1, UP0 ;  /* 0x0000003107077291 */ /* 0x000fe200080f0e3f */
[----:B------:R-:W-:Y:S11]  /*0b90*/  @P0 BRA `(.L_x_28) ;  /* 0x0000000000280947 */ /* 0x000ff60003800000 */
[----:B-123--:R-:W1:Y:S01]  /*0ba0*/  S2R R3, SR_LANEID ;  /* 0x0000000000037919 */ /* 0x00ee620000000000 */
[----:B------:R-:W-:Y:S05]  /*0bb0*/  WARPSYNC.ALL ;  /* 0x0000000000007948 */ /* 0x000fea0003800000 */
[----:B-1----:R-:W-:-:S05]  /*0bc0*/  IMAD.SHL.U32 R9, R3, 0x4, RZ ;  /* 0x0000000403097824 */ /* 0x002fca00078e00ff */
[----:B------:R-:W1:Y:S01]  /*0bd0*/  LDS R3, [R9+UR55] ;  /* 0x0000003709037984 */ /* 0x000e620008000800 */
[----:B------:R-:W-:-:S05]  /*0be0*/  IADD3 R4, P1, R9, UR6, RZ ;  /* 0x0000000609047c10 */ /* 0x000fca000ff3e0ff */
[----:B------:R-:W-:-:S05]  /*0bf0*/  IMAD.X R5, RZ, RZ, UR7, P1 ;  /* 0x00000007ff057e24 */ /* 0x000fca00088e06ff */
[----:B-1----:R4:W2:Y:S01]  /*0c00*/  ATOMG.E.EXCH.STRONG.GPU PT, RZ, [R4], R3 ;  /* 0x0000000304ff73a8 */ /* 0x0028a200041ee100 */
[----:B------:R-:W-:-:S04]  /*0c10*/  DEPBAR {5,4,3,2,1,0} ;  /* 0x0000003f0000791a */ /* 0x000fc80000000000 */
[----:B------:R4:W-:Y:S01]  /*0c20*/  UTMACCTL.IV [UR6] ;  /* 0x00000000060079b9 */ /* 0x0009e20008000000 */
[----:B------:R-:W-:Y:S01]  /*0c30*/  NOP ;  /* 0x0000000000007918 */ /* 0x000fe20000000000 */
.L_x_28:
[----:B------:R-:W-:Y:S05]  /*0c40*/  @P0 BRA `(.L_x_29) ;  /* 0x00000000000c0947 */ /* 0x000fea0003800000 */
[----:B------:R0:W-:Y:S01]  /*0c50*/  UTMACMDFLUSH ;  /* 0x00000000000079b7 */ /* 0x0001e20000000000 */
[----:B------:R-:W-:Y:S05]  /*0c60*/  @P0 BRA `(.L_x_29) ;  /* 0x0000000000040947 */ /* 0x000fea0003800000 */
[----:B------:R-:W-:-:S04]  /*0c70*/  DEPBAR.LE SB0, 0x0 ;  /* 0x000080000000791a */ /* 0x000fc80000000000 */
.L_x_29:
[----:B------:R-:W-:Y:S05]  /*0c80*/  WARPSYNC.ALL ;  /* 0x0000000000007948 */ /* 0x000fea0003800000 */
[----:B--2---:R-:W-:Y:S06]  /*0c90*/  BAR.SYNC.DEFER_BLOCKING 0x0 ;  /* 0x0000000000007b1d */ /* 0x004fec0000010000 */
[----:B------:R-:W-:Y:S02]  /*0ca0*/  BSSY B2, `(.L_x_30) ;  /* 0x000000b000027945 */ /* 0x000fe40003800000 */
[----:B------:R-:W-:Y:S06]  /*0cb0*/  BAR.SYNC.DEFER_BLOCKING 0x0 ;  /* 0x0000000000007b1d */ /* 0x000fec0000010000 */
[----:B------:R2:W-:Y:S01]  /*0cc0*/  @!P0 STS [R14], RZ ;  /* 0x000000ff0e008388 */ /* 0x0005e20000000800 */
[----:B------:R-:W-:Y:S01]  /*0cd0*/  NOP ;  /* 0x0000000000007918 */ /* 0x000fe20000000000 */
[----:B------:R-:W-:Y:S05]  /*0ce0*/  @P2 BRA `(.L_x_31) ;  /* 0x0000000000182947 */ /* 0x000fea0003800000 */
[----:B-1-34-:R-:W1:Y:S01]  /*0cf0*/  LDS R3, [UR55+0x8] ;  /* 0x00000837ff037984 */ /* 0x01ae620008000800 */
[----:B------:R-:W3:Y:S01]  /*0d00*/  LDC.64 R10, c[0x0][0x220] ;  /* 0x00008800ff0a7b82 */ /* 0x000ee20000000a00 */
[----:B------:R-:W-:Y:S02]  /*0d10*/  IMAD.MOV.U32 R4, RZ, RZ, 0x70 ;  /* 0x00000070ff047424 */ /* 0x000fe400078e00ff */
[----:B---3--:R3:W-:Y:S03]  /*0d20*/  STS.64 [UR55], R10 ;  /* 0x0000000aff007988 */ /* 0x0087e60008000a37 */
[----:B-1----:R-:W-:-:S05]  /*0d30*/  LOP3.LUT R3, R3, 0x10, R4, 0xd8, !PT ;  /* 0x0000001003037812 */ /* 0x002fca00078ed804 */
[----:B------:R3:W-:Y:S02]  /*0d40*/  STS [UR55+0x8], R3 ;  /* 0x00000803ff007988 */ /* 0x0007e40008000837 */
.L_x_31:
[----:B----4-:R-:W-:Y:S05]  /*0d50*/  BSYNC B2 ;  /* 0x0000000000027941 */ /* 0x010fea0003800000 */
.L_x_30:
[----:B------:R-:W-:Y:S04]  /*0d60*/  BSSY B3, `(.L_x_32) ;  /* 0x0000011000037945 */ /* 0x000fe80003800000 */
[----:B------:R-:W-:Y:S04]  /*0d70*/  BSSY B2, `(.L_x_33) ;  /* 0x000000e000027945 */ /* 0x000fe80003800000 */
[----:B------:R-:W-:Y:S05]  /*0d80*/  @P2 BRA `(.L_x_34) ;  /* 0x0000000000242947 */ /* 0x000fea0003800000 */
[----:B-1-3--:R-:W1:Y:S01]  /*0d90*/  LDS R3, [UR55+0x34] ;  /* 0x00003437ff037984 */ /* 0x00ae620008000800 */
[----:B------:R-:W-:-:S05]  /*0da0*/  IMAD.MOV.U32 R4, RZ, RZ, 0x3f000000 ;  /* 0x3f000000ff047424 */ /* 0x000fca00078e00ff */
[----:B-1----:R-:W-:-:S05]  /*0db0*/  LOP3.LUT R3, R3, 0xff000000, R4, 0xb8, !PT ;  /* 0xff00000003037812 */ /* 0x002fca00078eb804 */
[----:B------:R1:W-:Y:S01]  /*0dc0*/  STS [UR55+0x34], R3 ;  /* 0x00003403ff007988 */ /* 0x0003e20008000837 */
[----:B------:R-:W-:Y:S05]  /*0dd0*/  @P2 BRA `(.L_x_35) ;  /* 0x00000000001c2947 */ /* 0x000fea0003800000 */
[----:B-1----:R-:W1:Y:S01]  /*0de0*/  LDS R3, [UR55+0x38] ;  /* 0x00003837ff037984 */ /* 0x002e620008000800 */
[----:B------:R-:W-:-:S05]  /*0df0*/  IMAD.MOV.U32 R4, RZ, RZ, 0x7f ;  /* 0x0000007fff047424 */ /* 0x000fca00078e00ff */
[----:B-1----:R-:W-:-:S05]  /*0e00*/  LOP3.LUT R3, R3, 0xff, R4, 0xb8, !PT ;  /* 0x000000ff03037812 */ /* 0x002fca00078eb804 */
[----:B------:R4:W-:Y:S02]  /*0e10*/  STS [UR55+0x38], R3 ;  /* 0x00003803ff007988 */ /* 0x0009e40008000837 */
.L_x_34:
[----:B------:R-:W-:Y:S05]  /*0e20*/  @P2 BREAK B2 ;  /* 0x0000000000022942 */ /* 0x000fea0003800000 */
[----:B------:R-:W-:Y:S05]  /*0e30*/  @P2 BRA `(.L_x_36) ;  /* 0x00000000000c2947 */ /* 0x000fea0003800000 */
[----:B------:R1:W-:Y:S02]  /*0e40*/  STS [UR55+0x20], R7 ;  /* 0x00002007ff007988 */ /* 0x0003e40008000837 */
.L_x_35:
[----:B------:R-:W-:Y:S05]  /*0e50*/  BSYNC B2 ;  /* 0x0000000000027941 */ /* 0x000fea0003800000 */
.L_x_33:
[----:B------:R1:W-:Y:S02]  /*0e60*/  @!P2 STS [UR55+0x24], R6 ;  /* 0x00002406ff00a988 */ /* 0x0003e40008000837 */
.L_x_36:
[----:B------:R-:W-:Y:S05]  /*0e70*/  BSYNC B3 ;  /* 0x0000000000037941 */ /* 0x000fea0003800000 */
.L_x_32:
[----:B------:R-:W-:Y:S05]  /*0e80*/  WARPSYNC.ALL ;  /* 0x0000000000007948 */ /* 0x000fea0003800000 */
[----:B------:R-:W-:Y:S04]  /*0e90*/  BSSY B3, `(.L_x_37) ;  /* 0x000000e000037945 */ /* 0x000fe80003800000 */
[----:B------:R-:W-:Y:S05]  /*0ea0*/  @P2 BRA `(.L_x_38) ;  /* 0x0000000000302947 */ /* 0x000fea0003800000 */
[----:B------:R-:W5:Y:S01]  /*0eb0*/  LDS R4, [UR55+0x34] ;  /* 0x00003437ff047984 */ /* 0x000f620008000800 */
[----:B---3--:R-:W3:Y:S03]  /*0ec0*/  LDC.64 R10, c[0x0][0x248] ;  /* 0x00009200ff0a7b82 */ /* 0x008ee60000000a00 */
[----:B-1--4-:R-:W1:Y:S01]  /*0ed0*/  LDS R3, [UR55+0x1c] ;  /* 0x00001c37ff037984 */ /* 0x012e620008000800 */
[C---:B---3--:R-:W-:Y:S01]  /*0ee0*/  SHF.L.U64.HI R6, R10.reuse, 0x1, R11 ;  /* 0x000000010a067819 */ /* 0x048fe2000001020b */
[----:B------:R-:W-:-:S03]  /*0ef0*/  IMAD.SHL.U32 R5, R10, 0x2, RZ ;  /* 0x000000020a057824 */ /* 0x000fc600078e00ff */
[--C-:B------:R-:W-:Y:S02]  /*0f00*/  SHF.R.U32.HI R10, RZ, 0x4, R6.reuse ;  /* 0x00000004ff0a7819 */ /* 0x100fe40000011606 */
[----:B------:R-:W-:-:S05]  /*0f10*/  SHF.R.U64 R5, R5, 0x4, R6 ;  /* 0x0000000405057819 */ /* 0x000fca0000001206 */
[----:B------:R3:W-:Y:S01]  /*0f20*/  STS [UR55+0xc], R5 ;  /* 0x00000c05ff007988 */ /* 0x0007e20008000837 */
[----:B-----5:R-:W-:Y:S02]  /*0f30*/  LOP3.LUT R4, R4, 0x7, RZ, 0xb8, !PT ;  /* 0x0000000704047812 */ /* 0x020fe400078eb8ff */
[----:B-1----:R-:W-:-:S03]  /*0f40*/  LOP3.LUT R3, R3, 0xf, R10, 0xb8, !PT ;  /* 0x0000000f03037812 */ /* 0x002fc600078eb80a */
[----:B------:R3:W-:Y:S04]  /*0f50*/  STS [UR55+0x34], R4 ;  /* 0x00003404ff007988 */ /* 0x0007e80008000837 */
[----:B------:R3:W-:Y:S02]  /*0f60*/  STS [UR55+0x1c], R3 ;  /* 0x00001c03ff007988 */ /* 0x0007e40008000837 */
.L_x_38:
[----:B------:R-:W-:Y:S05]  /*0f70*/  BSYNC B3 ;  /* 0x0000000000037941 */ /* 0x000fea0003800000 */
.L_x_37:
[----:B------:R-:W-:Y:S04]  /*0f80*/  BSSY B3, `(.L_x_39) ;  /* 0x000001a000037945 */ /* 0x000fe80003800000 */
[----:B------:R-:W-:Y:S04]  /*0f90*/  BSSY B4, `(.L_x_40) ;  /* 0x0000015000047945 */ /* 0x000fe80003800000 */
[----:B------:R-:W-:Y:S05]  /*0fa0*/  @P2 BRA `(.L_x_41) ;  /* 0x0000000000202947 */ /* 0x000fea0003800000 */
[----:B-1-34-:R-:W1:Y:S02]  /*0fb0*/  LDS R3, [UR55+0x34] ;  /* 0x00003437ff037984 */ /* 0x01ae640008000800 */
[----:B-1----:R-:W-:-:S05]  /*0fc0*/  LOP3.LUT R3, R3, 0x38, RZ, 0xb8, !PT ;  /* 0x0000003803037812 */ /* 0x002fca00078eb8ff */
[----:B------:R1:W-:Y:S01]  /*0fd0*/  STS [UR55+0x34], R3 ;  /* 0x00003403ff007988 */ /* 0x0003e20008000837 */
[----:B------:R-:W-:Y:S05]  /*0fe0*/  @P2 BRA `(.L_x_42) ;  /* 0x0000000000202947 */ /* 0x000fea0003800000 */
[----:B-1----:R-:W1:Y:S01]  /*0ff0*/  LDS R3, [UR55+0x8] ;  /* 0x00000837ff037984 */ /* 0x002e620008000800 */
[----:B------:R-:W-:-:S05]  /*1000*/  IMAD.MOV.U32 R4, RZ, RZ, 0x780 ;  /* 0x00000780ff047424 */ /* 0x000fca00078e00ff */
[----:B-1----:R-:W-:-:S05]  /*1010*/  LOP3.LUT R3, R3, 0x300, R4, 0xd8, !PT ;  /* 0x0000030003037812 */ /* 0x002fca00078ed804 */
[----:B------:R1:W-:Y:S02]  /*1020*/  STS [UR55+0x8], R3 ;  /* 0x00000803ff007988 */ /* 0x0003e40008000837 */
.L_x_41:
[----:B------:R-:W-:Y:S05]  /*1030*/  @P2 BRA `(.L_x_43) ;  /* 0x0000000000282947 */ /* 0x000fea0003800000 */
[----:B-1-34-:R-:W1:Y:S02]  /*1040*/  LDS R3, [UR55+0x8] ;  /* 0x00000837ff037984 */ /* 0x01ae640008000800 */
[----:B-1----:R-:W-:-:S05]  /*1050*/  LOP3.LUT R3, R3, 0x1800, RZ, 0xb8, !PT ;  /* 0x0000180003037812 */ /* 0x002fca00078eb8ff */
[----:B------:R3:W-:Y:S02]  /*1060*/  STS [UR55+0x8], R3 ;  /* 0x00000803ff007988 */ /* 0x0007e40008000837 */
.L_x_42:
[----:B------:R-:W-:Y:S05]  /*1070*/  @P2 BREAK B4 ;  /* 0x0000000000042942 */ /* 0x000fea0003800000 */
[----:B------:R-:W-:Y:S05]  /*1080*/  @P2 BRA `(.L_x_44) ;  /* 0x0000000000242947 */ /* 0x000fea0003800000 */
[----:B-1-3--:R-:W1:Y:S01]  /*1090*/  LDS R3, [UR55+0x8] ;  /* 0x00000837ff037984 */ /* 0x00ae620008000800 */
[----:B------:R-:W-:-:S05]  /*10a0*/  IMAD.MOV.U32 R4, RZ, RZ, 0x6000 ;  /* 0x00006000ff047424 */ /* 0x000fca00078e00ff */
[----:B-1----:R-:W-:-:S04]  /*10b0*/  LOP3.LUT R3, R3, 0x6000, R4, 0xd8, !PT ;  /* 0x0000600003037812 */ /* 0x002fc800078ed804 */
[----:B------:R-:W-:-:S05]  /*10c0*/  LOP3.LUT R3, R3, 0x400000, RZ, 0xb8, !PT ;  /* 0x0040000003037812 */ /* 0x000fca00078eb8ff */
[----:B------:R1:W-:Y:S02]  /*10d0*/  STS [UR55+0x8], R3 ;  /* 0x00000803ff007988 */ /* 0x0003e40008000837 */
.L_x_43:
[----:B------:R-:W-:Y:S05]  /*10e0*/  BSYNC B4 ;  /* 0x0000000000047941 */ /* 0x000fea0003800000 */
.L_x_40:
[----:B-1-34-:R-:W1:Y:S02]  /*10f0*/  @!P2 LDS R3, [UR55+0x8] ;  /* 0x00000837ff03a984 */ /* 0x01ae640008000800 */
[----:B-1----:R-:W-:-:S05]  /*1100*/  @!P2 LOP3.LUT R3, R3, 0x8000, RZ, 0xb8, !PT ;  /* 0x000080000303a812 */ /* 0x002fca00078eb8ff */
[----:B------:R4:W-:Y:S02]  /*1110*/  @!P2 STS [UR55+0x8], R3 ;  /* 0x00000803ff00a988 */ /* 0x0009e40008000837 */
.L_x_44:
[----:B------:R-:W-:Y:S05]  /*1120*/  BSYNC B3 ;  /* 0x0000000000037941 */ /* 0x000fea0003800000 */
.L_x_39:
[----:B------:R-:W-:Y:S05]  /*1130*/  WARPSYNC.ALL ;  /* 0x0000000000007948 */ /* 0x000fea0003800000 */
[----:B------:R-:W-:Y:S01]  /*1140*/  UIADD3 UR8, UR8, 0x100, URZ ;  /* 0x0000010008087890 */ /* 0x000fe2000fffe03f */
[----:B------:R-:W-:Y:S01]  /*1150*/  ISETP.GE.AND P1, PT, R15, 0x1, PT ;  /* 0x000000010f00780c */ /* 0x000fe20003f26270 */
[----:B------:R-:W-:Y:S01]  /*1160*/  IMAD.MOV.U32 R88, RZ, RZ, RZ ;  /* 0x000000ffff587224 */ /* 0x000fe200078e00ff */
[----:B------:R-:W-:Y:S01]  /*1170*/  SHF.R.U32.HI R7, RZ, 0x5, R0 ;  /* 0x00000005ff077819 */ /* 0x000fe20000011600 */
[----:B------:R-:W-:-:S04]  /*1180*/  UIADD3 UR48, UP0, UR8, UR48, URZ ;  /* 0x0000003008307290 */ /* 0x000fc8000ff1e03f */
[----:B------:R-:W-:Y:S01]  /*1190*/  ULEA.HI.X.SX32 UR49, UR8, UR49, 0x1, UP0 ;  /* 0x0000003108317291 */ /* 0x000fe200080f0e3f */
[----:B------:R-:W-:Y:S11]  /*11a0*/  @P0 BRA `(.L_x_45) ;  /* 0x0000000000280947 */ /* 0x000ff60003800000 */
[----:B-1-34-:R-:W1:Y:S01]  /*11b0*/  S2R R3, SR_LANEID ;  /* 0x0000000000037919 */ /* 0x01ae620000000000 */
[----:B------:R-:W-:Y:S05]  /*11c0*/  WARPSYNC.ALL ;  /* 0x0000000000007948 */ /* 0x000fea0003800000 */
[----:B-1----:R-:W-:-:S05]  /*11d0*/  IMAD.SHL.U32 R6, R3, 0x4, RZ ;  /* 0x0000000403067824 */ /* 0x002fca00078e00ff */
[----:B------:R-:W1:Y:S01]  /*11e0*/  LDS R3, [R6+UR55] ;  /* 0x0000003706037984 */ /* 0x000e620008000800 */
[----:B------:R-:W-:-:S05]  /*11f0*/  IADD3 R4, P3, R6, UR48, RZ ;  /* 0x0000003006047c10 */ /* 0x000fca000ff7e0ff */
[----:B------:R-:W-:-:S05]  /*1200*/  IMAD.X R5, RZ, RZ, UR49, P3 ;  /* 0x00000031ff057e24 */ /* 0x000fca00098e06ff */
[----:B-1----:R1:W3:Y:S01]  /*1210*/  ATOMG.E.EXCH.STRONG.GPU PT, RZ, [R4], R3 ;  /* 0x0000000304ff73a8 */ /* 0x0022e200041ee100 */
[----:B------:R-:W-:-:S04]  /*1220*/  DEPBAR {5,4,3,2,1,0} ;  /* 0x0000003f0000791a */ /* 0x000fc80000000000 */
[----:B------:R1:W-:Y:S01]  /*1230*/  UTMACCTL.IV [UR48] ;  /* 0x00000000300079b9 */ /* 0x0003e20008000000 */
[----:B------:R-:W-:Y:S01]  /*1240*/  NOP ;  /* 0x0000000000007918 */ /* 0x000fe20000000000 */
.L_x_45:
[----:B------:R-:W-:Y:S05]  /*1250*/  @P0 BRA `(.L_x_46) ;  /* 0x00000000000c0947 */ /* 0x000fea0003800000 */
[----:B------:R0:W-:Y:S01]  /*1260*/  UTMACMDFLUSH ;  /* 0x00000000000079b7 */ /* 0x0001e20000000000 */
[----:B------:R-:W-:Y:S05]  /*1270*/  @P0 BRA `(.L_x_46) ;  /* 0x0000000000040947 */ /* 0x000fea0003800000 */
[----:B------:R-:W-:-:S04]  /*1280*/  DEPBAR.LE SB0, 0x0 ;  /* 0x000080000000791a */ /* 0x000fc80000000000 */
.L_x_46:
[----:B------:R-:W-:Y:S05]  /*1290*/  WARPSYNC.ALL ;  /* 0x0000000000007948 */ /* 0x000fea0003800000 */
[----:B---3--:R-:W-:Y:S01]  /*12a0*/  BAR.SYNC.DEFER_BLOCKING 0x0 ;  /* 0x0000000000007b1d */ /* 0x008fe20000010000 */
[----:B------:R-:W-:Y:S01]  /*12b0*/  R2UR UR53, R7 ;  /* 0x00000000073572ca */ /* 0x000fe200000e0000 */
[----:B------:R-:W-:Y:S01]  /*12c0*/  USHF.L.U32 UR54, UR50, 0x7, URZ ;  /* 0x0000000732367899 */ /* 0x000fe2000800063f */
[----:B------:R-:W-:Y:S01]  /*12d0*/  IMAD.MOV.U32 R89, RZ, RZ, RZ ;  /* 0x000000ffff597224 */ /* 0x000fe200078e00ff */
[----:B------:R-:W-:Y:S02]  /*12e0*/  CS2R R90, SRZ ;  /* 0x00000000005a7805 */ /* 0x000fe4000001ff00 */
[----:B------:R-:W-:Y:S01]  /*12f0*/  CS2R R92, SRZ ;  /* 0x00000000005c7805 */ /* 0x000fe2000001ff00 */
[----:B------:R-:W-:Y:S01]  /*1300*/  VOTEU.ALL UP0, P2 ;  /* 0x00000000003f7886 */ /* 0x000fe20001000000 */
[----:B------:R-:W-:Y:S01]  /*1310*/  UMOV UR8, 0x1 ;  /* 0x0000000100087882 */ /* 0x000fe20000000000 */
[----:B------:R-:W-:Y:S01]  /*1320*/  VOTEU.ALL UP1, P2 ;  /* 0x00000000003f7886 */ /* 0x000fe20001020000 */
[----:B------:R-:W-:Y:S01]  /*1330*/  VOTEU.ALL UP2, P2 ;  /* 0x00000000003f7886 */ /* 0x000fe20001040000 */
[----:B------:R-:W-:Y:S01]  /*1340*/  VOTEU.ALL UP3, P2 ;  /* 0x00000000003f7886 */ /* 0x000fe20001060000 */
[----:B------:R-:W-:-:S04]  /*1350*/  @!UP0 UIADD3 UR10, -UR8, 0x100000, URZ ;  /* 0x00100000080a8890 */ /* 0x000fc8000fffe13f */
[----:B------:R-:W-:Y:S02]  /*1360*/  @!UP0 USHF.L.U32 UR11, UR10, 0xb, URZ ;  /* 0x0000000b0a0b8899 */ /* 0x000fe4000800063f */
[----:B------:R-:W-:Y:S01]  /*1370*/  @!UP0 USHF.L.U32 UR10, UR10, 0x1, URZ ;  /* 0x000000010a0a8899 */ /* 0x000fe2000800063f */
[----:B------:R-:W-:Y:S01]  /*1380*/  CS2R R94, SRZ ;  /* 0x00000000005e7805 */ /* 0x000fe2000001ff00 */
        /* <DEDUP_REMOVED lines=12> */
[----:B------:R-:W-:Y:S01]  /*1450*/  VOTEU.ALL UP0, P2 ;  /* 0x00000000003f7886 */ /* 0x000fe20001000000 */
[----:B------:R-:W-:Y:S02]  /*1460*/  CS2R R102, SRZ ;  /* 0x0000000000667805 */ /* 0x000fe4000001ff00 */
[----:B------:R-:W-:Y:S02]  /*1470*/  CS2R R104, SRZ ;  /* 0x0000000000687805 */ /* 0x000fe4000001ff00 */
[----:B------:R-:W-:Y:S02]  /*1480*/  CS2R R106, SRZ ;  /* 0x00000000006a7805 */ /* 0x000fe4000001ff00 */
[----:B------:R-:W-:Y:S01]  /*1490*/  CS2R R108, SRZ ;  /* 0x00000000006c7805 */ /* 0x000fe2000001ff00 */
[----:B------:R-:W3:Y:S02]  /*14a0*/  FENCE.VIEW.ASYNC.S ;  /* 0x00000000000073c6 */ /* 0x000ee40000000000 */
[----:B---3--:R3:W4:Y:S02]  /*14b0*/  @!UP0 SYNCS.EXCH.64 URZ, [UR55+0x40000], UR10 ;  /* 0x0400000a373f85b2 */ /* 0x0087240008000100 */
[----:B----4-:R-:W-:Y:S01]  /*14c0*/  BAR.SYNC.DEFER_BLOCKING 0x0 ;  /* 0x0000000000007b1d */ /* 0x010fe20000010000 */
[----:B------:R-:W-:-:S02]  /*14d0*/  CS2R R110, SRZ ;  /* 0x00000000006e7805 */ /* 0x000fc4000001ff00 */
[----:B------:R-:W-:Y:S02]  /*14e0*/  CS2R R112, SRZ ;  /* 0x0000000000707805 */ /* 0x000fe4000001ff00 */
[----:B------:R-:W-:Y:S02]  /*14f0*/  CS2R R114, SRZ ;  /* 0x0000000000727805 */ /* 0x000fe4000001ff00 */
[----:B------:R-:W-:Y:S02]  /*1500*/  CS2R R116, SRZ ;  /* 0x0000000000747805 */ /* 0x000fe4000001ff00 */
[----:B------:R-:W-:Y:S02]  /*1510*/  CS2R R118, SRZ ;  /* 0x0000000000767805 */ /* 0x000fe4000001ff00 */
[----:B------:R-:W-:Y:S02]  /*1520*/  CS2R R120, SRZ ;  /* 0x0000000000787805 */ /* 0x000fe4000001ff00 */
[----:B------:R-:W-:-:S02]  /*1530*/  CS2R R122, SRZ ;  /* 0x00000000007a7805 */ /* 0x000fc4000001ff00 */
[----:B------:R-:W-:Y:S02]  /*1540*/  CS2R R124, SRZ ;  /* 0x00000000007c7805 */ /* 0x000fe4000001ff00 */
[----:B------:R-:W-:Y:S02]  /*1550*/  CS2R R126, SRZ ;  /* 0x00000000007e7805 */ /* 0x000fe4000001ff00 */
[----:B------:R-:W-:Y:S01]  /*1560*/  CS2R R128, SRZ ;  /* 0x0000000000807805 */ /* 0x000fe2000001ff00 */
[----:B---3--:R-:W-:Y:S01]  /*1570*/  USHF.L.U32 UR11, UR51, 0x7, URZ ;  /* 0x00000007330b7899 */ /* 0x008fe2000800063f */
[----:B------:R-:W-:Y:S02]  /*1580*/  CS2R R130, SRZ ;  /* 0x0000000000827805 */ /* 0x000fe4000001ff00 */
[----:B------:R-:W-:Y:S02]  /*1590*/  CS2R R132, SRZ ;  /* 0x0000000000847805 */ /* 0x000fe4000001ff00 */
        /* <DEDUP_REMOVED lines=10> */
[----:B------:R3:W4:Y:S02]  /*1640*/  @!UP1 SYNCS.EXCH.64 URZ, [UR55+0x40008], UR12 ;  /* 0x0400080c373f95b2 */ /* 0x0007240008000100 */
[----:B----4-:R-:W-:Y:S01]  /*1650*/  BAR.SYNC.DEFER_BLOCKING 0x0 ;  /* 0x0000000000007b1d */ /* 0x010fe20000010000 */
        /* <DEDUP_REMOVED lines=32> */
[----:B------:R-:W-:Y:S01]  /*1860*/  CS2R R86, SRZ ;  /* 0x0000000000567805 */ /* 0x000fe2000001ff00 */
[----:B------:R3:W4:Y:S01]  /*1870*/  @!UP3 SYNCS.EXCH.64 URZ, [UR55+0x40018], UR8 ;  /* 0x04001808373fb5b2 */ /* 0x0007220008000100 */
[----:B------:R-:W-:Y:S05]  /*1880*/  @!P1 BRA `(.L_x_47) ;  /* 0x00000008008c9947 */ /* 0x000fea0003800000 */
        /* <DEDUP_REMOVED lines=63> */
[----:B------:R-:W-:Y:S01]  /*1c80*/  CS2R R86, SRZ ;  /* 0x0000000000567805 */ /* 0x000fe2000001ff00 */
[----:B------:R-:W-:Y:S01]  /*1c90*/  UMOV UR52, URZ ;  /* 0x0000003f00347c82 */ /* 0x000fe20008000000 */
[----:B---3--:R-:W-:-:S05]  /*1ca0*/  UMOV UR15, URZ ;  /* 0x0000003f000f7c82 */ /* 0x008fca0008000000 */
.L_x_49:
[----:B----4-:R-:W-:Y:S01]  /*1cb0*/  BAR.SYNC.DEFER_BLOCKING 0x0 ;  /* 0x0000000000007b1d */ /* 0x010fe20000010000 */
[----:B------:R-:W-:Y:S01]  /*1cc0*/  ULEA UR22, UR52, UR55, 0x3 ;  /* 0x0000003734167291 */ /* 0x000fe2000f8e183f */
[----:B-1----:R-:W-:Y:S01]  /*1cd0*/  @!P2 IMAD.MOV.U32 R3, RZ, RZ, 0x10000 ;  /* 0x00010000ff03a424 */ /* 0x002fe200078e00ff */
[----:B------:R-:W-:Y:S01]  /*1ce0*/  ELECT P0, URZ, PT ;  /* 0x00000000003f782f */ /* 0x000fe20003800000 */
[----:B------:R-:W-:-:S03]  /*1cf0*/  ULEA UR20, UR52, UR55, 0xf ;  /* 0x0000003734147291 */ /* 0x000fc6000f8e783f */
[----:B------:R-:W-:Y:S01]  /*1d00*/  ISETP.LT.U32.AND P0, PT, R2, 0x40, P0 ;  /* 0x000000400200780c */ /* 0x000fe20000701070 */
[----:B------:R-:W-:Y:S01]  /*1d10*/  ULOP3.LUT UR14, UR53, 0x1, URZ, 0xc0, !UPT ;  /* 0x00000001350e7892 */ /* 0x000fe2000f8ec03f */
[----:B------:R-:W-:-:S03]  /*1d20*/  ELECT P1, URZ, PT ;  /* 0x00000000003f782f */ /* 0x000fc60003820000 */
[----:B------:R-:W-:Y:S02]  /*1d30*/  ULEA UR8, UR14, UR20, 0xe ;  /* 0x000000140e087291 */ /* 0x000fe4000f8e703f */
[----:B------:R-:W-:Y:S01]  /*1d40*/  ULEA UR10, UR14, UR15, 0x6 ;  /* 0x0000000f0e0a7291 */ /* 0x000fe2000f8e303f */
[----:B------:R-:W-:Y:S01]  /*1d50*/  ISETP.LT.U32.AND P1, PT, R2, 0x40, P1 ;  /* 0x000000400200780c */ /* 0x000fe20000f21070 */
[----:B------:R-:W-:Y:S02]  /*1d60*/  ULEA UR14, UR14, UR54, 0x6 ;  /* 0x000000360e0e7291 */ /* 0x000fe4000f8e303f */
[----:B------:R-:W-:Y:S02]  /*1d70*/  UIADD3 UR21, UR20, 0x20000, URZ ;  /* 0x0002000014157890 */ /* 0x000fe4000fffe03f */
[----:B------:R-:W-:Y:S01]  /*1d80*/  VOTEU.ANY UP0, P0 ;  /* 0x00000000003f7886 */ /* 0x000fe20000000100 */
[----:B------:R-:W-:Y:S01]  /*1d90*/  VOTEU.ANY UP2, P0 ;  /* 0x00000000003f7886 */ /* 0x000fe20000040100 */
[----:B------:R-:W-:Y:S01]  /*1da0*/  USHF.R.U32.HI UR21, URZ, 0x4, UR21 ;  /* 0x000000043f157899 */ /* 0x000fe20008011615 */
[----:B------:R1:W-:Y:S01]  /*1db0*/  @!P2 SYNCS.ARRIVE.TRANS64 RZ, [UR22+0x40000], R3 ;  /* 0x04000003ffffa9a7 */ /* 0x0003e20008000016 */
[----:B------:R3:W-:Y:S06]  /*1dc0*/  MEMBAR.ALL.CTA ;  /* 0x0000000000007992 */ /* 0x0007ec0000008000 */
[----:B---3--:R-:W3:Y:S01]  /*1dd0*/  FENCE.VIEW.ASYNC.S ;  /* 0x00000000000073c6 */ /* 0x008ee20000000000 */
[----:B------:R-:W-:Y:S01]  /*1de0*/  @UP0 UIADD3 UR9, UR22, 0x40000, URZ ;  /* 0x0004000016090890 */ /* 0x000fe2000fffe03f */
[----:B------:R-:W-:Y:S01]  /*1df0*/  @UP0 UMOV UR16, UR4 ;  /* 0x0000000400100c82 */ /* 0x000fe20008000000 */
[----:B------:R-:W-:Y:S01]  /*1e00*/  @UP0 UMOV UR17, UR5 ;  /* 0x0000000500110c82 */ /* 0x000fe20008000000 */
[----:B---3--:R-:W-:Y:S01]  /*1e10*/  VOTEU.ANY UP1, P1 ;  /* 0x00000000003f7886 */ /* 0x008fe20000820100 */
[----:B------:R-:W-:Y:S01]  /*1e20*/  VOTEU.ANY UP3, P1 ;  /* 0x00000000003f7886 */ /* 0x000fe20000860100 */
[----:B-1----:R-:W-:Y:S01]  /*1e30*/  SHF.L.U32 R3, R8, 0x1f, RZ ;  /* 0x0000001f08037819 */ /* 0x002fe200000006ff */
[----:B------:R-:W-:-:S02]  /*1e40*/  USHF.R.U32.HI UR44, URZ, 0x4, UR20 ;  /* 0x000000043f2c7899 */ /* 0x000fc40008011614 */
[----:B------:R-:W-:Y:S02]  /*1e50*/  @UP1 UIADD3 UR12, UR8, 0x20000, URZ ;  /* 0x00020000080c1890 */ /* 0x000fe4000fffe03f */
[----:B------:R-:W-:Y:S01]  /*1e60*/  @UP1 UIADD3 UR13, UR22, 0x40000, URZ ;  /* 0x00040000160d1890 */ /* 0x000fe2000fffe03f */
[----:B------:R-:W-:Y:S01]  /*1e70*/  @UP1 UMOV UR18, UR6 ;  /* 0x0000000600121c82 */ /* 0x000fe20008000000 */
[----:B------:R-:W-:Y:S01]  /*1e80*/  @UP1 UMOV UR19, UR7 ;  /* 0x0000000700131c82 */ /* 0x000fe20008000000 */
[----:B------:R-:W-:Y:S02]  /*1e90*/  USGXT.U32 UR20, UR21, 0xe ;  /* 0x0000000e1514789a */ /* 0x000fe40008000000 */
[----:B------:R-:W-:Y:S02]  /*1ea0*/  USGXT.U32 UR44, UR44, 0xe ;  /* 0x0000000e2c2c789a */ /* 0x000fe40008000000 */
[----:B------:R-:W-:Y:S01]  /*1eb0*/  ULOP3.LUT UR46, UR20, 0x4000000, URZ, 0xfc, !UPT ;  /* 0x04000000142e7892 */ /* 0x000fe2000f8efc3f */
[----:B------:R-:W-:Y:S01]  /*1ec0*/  UMOV UR45, 0x40000040 ;  /* 0x40000040002d7882 */ /* 0x000fe20000000000 */
[----:B------:R-:W-:Y:S01]  /*1ed0*/  UMOV UR47, 0x40000040 ;  /* 0x40000040002f7882 */ /* 0x000fe20000000000 */
[----:B------:R-:W-:Y:S06]  /*1ee0*/  BAR.SYNC.DEFER_BLOCKING 0x0 ;  /* 0x0000000000007b1d */ /* 0x000fec0000010000 */
[----:B------:R1:W-:Y:S02]  /*1ef0*/  @UP2 UTMALDG.2D [UR8], [UR16] ;  /* 0x00000008100025b4 */ /* 0x0003e40008008000 */
[----:B------:R-:W-:Y:S06]  /*1f00*/  BAR.SYNC.DEFER_BLOCKING 0x0 ;  /* 0x0000000000007b1d */ /* 0x000fec0000010000 */
[----:B------:R1:W-:Y:S02]  /*1f10*/  @UP3 UTMALDG.2D [UR12], [UR18] ;  /* 0x0000000c120035b4 */ /* 0x0003e40008008000 */
[----:B------:R-:W-:Y:S06]  /*1f20*/  BAR.SYNC.DEFER_BLOCKING 0x0 ;  /* 0x0000000000007b1d */ /* 0x000fec0000010000 */
[----:B------:R-:W3:Y:S02]  /*1f30*/  SYNCS.PHASECHK.TRANS64.TRYWAIT P0, [UR22+0x40000], R3 ;  /* 0x04000003ff0075a7 */ /* 0x000ee40008000156 */
[----:B-1-3--:R-:W-:Y:S05]  /*1f40*/  @!P0 BRA `(.L_x_48) ;  /* 0x0000000800c08947 */ /* 0x00afea0003800000 */
.L_x_50:
[----:B------:R-:W-:Y:S02]  /*1f50*/  WARPGROUP.DEPBAR.LE gsb0, 0x0 ;  /* 0x00008000000079c5 */ /* 0x000fe40000010000 */
[----:B------:R-:W-:Y:S01]  /*1f60*/  WARPGROUP.ARRIVE ;  /* 0x00000000000079c5 */ /* 0x000fe20000000000 */
[----:B------:R-:W-:Y:S01]  /*1f70*/  UIADD3 UR40, UP0, UR44, 0x2, URZ ;  /* 0x000000022c287890 */ /* 0x000fe2000ff1e03f */
[----:B------:R-:W1:Y:S01]  /*1f80*/  LDC R3, c[0x0][0x230] ;  /* 0x00008c00ff037b82 */ /* 0x000e620000000800 */
[----:B------:R-:W-:Y:S01]  /*1f90*/  UIADD3 UR42, UP1, UR20, 0x4000080, URZ ;  /* 0x04000080142a7890 */ /* 0x000fe2000ff3e03f */
[----:B------:R-:W-:Y:S02]  /*1fa0*/  UMOV UR8, URZ ;  /* 0x0000003f00087c82 */ /* 0x000fe40008000000 */
[----:B------:R-:W-:Y:S01]  /*1fb0*/  HGMMA.64x128x16.F32 R88, gdesc[UR44].tnspB, R88 ;  /* 0x41e000002c5879f0 */ /* 0x000fe20008700858 */
[----:B------:R-:W-:Y:S01]  /*1fc0*/  UMOV UR9, URZ ;  /* 0x0000003f00097c82 */ /* 0x000fe20008000000 */
[----:B------:R-:W-:-:S02]  /*1fd0*/  UIADD3.X UR41, UR8, 0x40000040, URZ, UP0, !UPT ;  /* 0x4000004008297890 */ /* 0x000fc400087fe43f */
[----:B------:R-:W-:Y:S02]  /*1fe0*/  UIADD3.X UR43, UR9, 0x40000040, URZ, UP1, !UPT ;  /* 0x40000040092b7890 */ /* 0x000fe40008ffe43f */
[----:B------:R-:W-:Y:S02]  /*1ff0*/  UIADD3.64 UR36, UR40, 0x2, URZ ;  /* 0x0000000228247897 */ /* 0x000fe4000fffe03f */
[----:B------:R-:W-:Y:S02]  /*2000*/  UIADD3.64 UR38, UR42, 0x80, URZ ;  /* 0x000000802a267897 */ /* 0x000fe4000fffe03f */
[----:B------:R-:W-:Y:S02]  /*2010*/  UIADD3.64 UR32, UR40, 0x4, URZ ;  /* 0x0000000428207897 */ /* 0x000fe4000fffe03f */
[----:B------:R-:W-:Y:S02]  /*2020*/  UIADD3.64 UR34, UR42, 0x100, URZ ;  /* 0x000001002a227897 */ /* 0x000fe4000fffe03f */
[----:B------:R-:W-:-:S02]  /*2030*/  UIADD3.64 UR28, UR40, 0x3fe, URZ ;  /* 0x000003fe281c7897 */ /* 0x000fc4000fffe03f */
[----:B------:R-:W-:Y:S02]  /*2040*/  UIADD3.64 UR30, UR42, 0x180, URZ ;  /* 0x000001802a1e7897 */ /* 0x000fe4000fffe03f */
[----:B------:R-:W-:Y:S02]  /*2050*/  UIADD3.64 UR24, UR40, 0x400, URZ ;  /* 0x0000040028187897 */ /* 0x000fe4000fffe03f */
[----:B------:R-:W-:Y:S02]  /*2060*/  UIADD3.64 UR26, UR42, 0x200, URZ ;  /* 0x000002002a1a7897 */ /* 0x000fe4000fffe03f */
[----:B------:R-:W-:Y:S02]  /*2070*/  UIADD3.64 UR20, UR40, 0x402, URZ ;  /* 0x0000040228147897 */ /* 0x000fe4000fffe03f */
[----:B------:R-:W-:Y:S02]  /*2080*/  UIADD3.64 UR22, UR42, 0x280, URZ ;  /* 0x000002802a167897 */ /* 0x000fe4000fffe03f */
[----:B------:R-:W-:-:S02]  /*2090*/  UIADD3.64 UR16, UR40, 0x404, URZ ;  /* 0x0000040428107897 */ /* 0x000fc4000fffe03f */
[----:B------:R-:W-:Y:S02]  /*20a0*/  UIADD3.64 UR18, UR42, 0x300, URZ ;  /* 0x000003002a127897 */ /* 0x000fe4000fffe03f */
[----:B------:R-:W-:Y:S02]  /*20b0*/  UIADD3.64 UR44, UR40, 0x1fe, URZ ;  /* 0x000001fe282c7897 */ /* 0x000fe4000fffe03f */
[----:B------:R-:W-:Y:S02]  /*20c0*/  UIADD3 UR15, UR15, 0x80, URZ ;  /* 0x000000800f0f7890 */ /* 0x000fe4000fffe03f */
[----:B------:R-:W-:-:S04]  /*20d0*/  UIADD3 UR52, UR52, 0x1, URZ ;  /* 0x0000000134347890 */ /* 0x000fc8000fffe03f */
[----:B-1----:R-:W-:Y:S01]  /*20e0*/  ISETP.LE.AND P0, PT, R3, UR15, PT ;  /* 0x0000000f03007c0c */ /* 0x002fe2000bf03270 */
[----:B------:R-:W-:-:S04]  /*20f0*/  UISETP.NE.U32.AND UP0, UPT, UR52, 0x4, UPT ;  /* 0x000000043400788c */ /* 0x000fc8000bf05070 */
[----:B------:R-:W-:Y:S02]  /*2100*/  USEL UR8, URZ, 0x1, UP0 ;  /* 0x000000013f087887 */ /* 0x000fe40008000000 */
[----:B------:R-:W-:-:S04]  /*2110*/  USEL UR52, UR52, URZ, UP0 ;  /* 0x0000003f34347287 */ /* 0x000fc80008000000 */
[----:B------:R-:W-:Y:S01]  /*2120*/  LOP3.LUT R8, R8, UR8, RZ, 0x3c, !PT ;  /* 0x0000000808087c12 */ /* 0x000fe2000f8e3cff */
[----:B------:R-:W-:-:S12]  /*2130*/  HGMMA.64x128x16.F32 R88, gdesc[UR40].tnspB, R88 ;  /* 0x41e00000285879f0 */ /* 0x000fd80008700858 */
[----:B------:R-:W-:Y:S01]  /*2140*/  HGMMA.64x128x16.F32 R88, gdesc[UR36].tnspB, R88 ;  /* 0x41e00000245879f0 */ /* 0x000fe20008700858 */
[----:B------:R-:W-:-:S11]  /*2150*/  UIADD3.64 UR36, UR40, 0x202, URZ ;  /* 0x0000020228247897 */ /* 0x000fd6000fffe03f */
        /* <DEDUP_REMOVED lines=11> */
[----:B------:R-:W-:Y:S01]  /*2210*/  UIADD3.64 UR44, UR40, 0x200, URZ ;  /* 0x00000200282c7897 */ /* 0x000fe2000fffe03f */
[----:B------:R-:W-:Y:S01]  /*2220*/  UMOV UR46, UR42 ;  /* 0x0000002a002e7c82 */ /* 0x000fe20008000000 */
[----:B------:R-:W-:-:S09]  /*2230*/  UMOV UR47, UR43 ;  /* 0x0000002b002f7c82 */ /* 0x000fd20008000000 */
[----:B------:R-:W-:-:S12]  /*2240*/  HGMMA.64x128x16.F32 R24, gdesc[UR44].tnspB, R24 ;  /* 0x41e000002c1879f0 */ /* 0x000fd80008700818 */
[----:B------:R-:W-:-:S12]  /*2250*/  HGMMA.64x128x16.F32 R24, gdesc[UR36].tnspB, R24 ;  /* 0x41e00000241879f0 */ /* 0x000fd80008700818 */
[----:B------:R-:W-:-:S12]  /*2260*/  HGMMA.64x128x16.F32 R24, gdesc[UR32].tnspB, R24 ;  /* 0x41e00000201879f0 */ /* 0x000fd80008700818 */
[----:B------:R-:W-:-:S12]  /*2270*/  HGMMA.64x128x16.F32 R24, gdesc[UR28].tnspB, R24 ;  /* 0x41e000001c1879f0 */ /* 0x000fd80008700818 */
[----:B------:R-:W-:-:S12]  /*2280*/  HGMMA.64x128x16.F32 R24, gdesc[UR24].tnspB, R24 ;  /* 0x41e00000181879f0 */ /* 0x000fd80008700818 */
[----:B------:R-:W-:-:S12]  /*2290*/  HGMMA.64x128x16.F32 R24, gdesc[UR20].tnspB, R24 ;  /* 0x41e00000141879f0 */ /* 0x000fd80008700818 */
[----:B------:R-:W-:Y:S01]  /*22a0*/  HGMMA.64x128x16.F32 R24, gdesc[UR16].tnspB, R24, gsb0 ;  /* 0x41e00000101879f0 */ /* 0x000fe20008000818 */
[----:B------:R-:W-:Y:S05]  /*22b0*/  @!P0 BRA `(.L_x_49) ;  /* 0xfffffff8007c8947 */ /* 0x000fea000383ffff */
.L_x_47:
[----:B------:R-:W-:Y:S02]  /*22c0*/  WARPGROUP.DEPBAR.LE gsb0, 0x0 ;  /* 0x00008000000079c5 */ /* 0x000fe40000010000 */
[----:B----4-:R-:W-:Y:S01]  /*22d0*/  BAR.SYNC.DEFER_BLOCKING 0x0 ;  /* 0x0000000000007b1d */ /* 0x010fe20000010000 */
[C---:B-1----:R-:W-:Y:S01]  /*22e0*/  IMAD.SHL.U32 R3, R0.reuse, 0x80, RZ ;  /* 0x0000008000037824 */ /* 0x042fe200078e00ff */
[----:B------:R-:W-:Y:S01]  /*22f0*/  ELECT P0, URZ, PT ;  /* 0x00000000003f782f */ /* 0x000fe20003800000 */
[----:B------:R-:W-:Y:S01]  /*2300*/  IMAD.SHL.U32 R4, R0, 0x10, RZ ;  /* 0x0000001000047824 */ /* 0x000fe200078e00ff */
[----:B------:R-:W-:Y:S01]  /*2310*/  F2FP.F16.F32.PACK_AB R88, R89, R88 ;  /* 0x000000585958723e */ /* 0x000fe200000000ff */
[----:B------:R-:W-:Y:S01]  /*2320*/  ULOP3.LUT UR53, UR53, 0x1, URZ, 0xc0, !UPT ;  /* 0x0000000135357892 */ /* 0x000fe2000f8ec03f */
[----:B------:R-:W-:Y:S02]  /*2330*/  LOP3.LUT R3, R3, 0x780, RZ, 0xc0, !PT ;  /* 0x0000078003037812 */ /* 0x000fe400078ec0ff */
[----:B------:R-:W-:Y:S01]  /*2340*/  F2FP.F16.F32.PACK_AB R89, R91, R90 ;  /* 0x0000005a5b59723e */ /* 0x000fe200000000ff */
[----:B------:R-:W-:Y:S01]  /*2350*/  ULEA UR52, UR53, UR55, 0xe ;  /* 0x0000003735347291 */ /* 0x000fe2000f8e703f */
[----:B------:R-:W-:Y:S01]  /*2360*/  LOP3.LUT R3, R3, 0x70, R4, 0xf8, !PT ;  /* 0x0000007003037812 */ /* 0x000fe200078ef804 */
[----:B------:R-:W-:Y:S01]  /*2370*/  ULEA UR53, UR53, UR54, 0x6 ;  /* 0x0000003635357291 */ /* 0x000fe2000f8e303f */
[----:B------:R-:W-:-:S02]  /*2380*/  F2FP.F16.F32.PACK_AB R120, R121, R120 ;  /* 0x000000787978723e */ /* 0x000fc400000000ff */
[----:B------:R-:W-:Y:S01]  /*2390*/  LOP3.LUT R3, R3, 0x10, R0, 0x78, !PT ;  /* 0x0000001003037812 */ /* 0x000fe200078e7800 */
[----:B------:R-:W-:Y:S01]  /*23a0*/  IMAD.SHL.U32 R0, R0, 0x40, RZ ;  /* 0x0000004000007824 */ /* 0x000fe200078e00ff */
[----:B------:R-:W-:Y:S01]  /*23b0*/  ISETP.LT.U32.AND P0, PT, R2, 0x40, P0 ;  /* 0x000000400200780c */ /* 0x000fe20000701070 */
[----:B------:R-:W-:Y:S01]  /*23c0*/  UMOV UR54, UR11 ;  /* 0x0000000b00367c82 */ /* 0x000fe20008000000 */
[----:B------:R-:W-:Y:S02]  /*23d0*/  F2FP.F16.F32.PACK_AB R90, R93, R92 ;  /* 0x0000005c5d5a723e */ /* 0x000fe400000000ff */
[----:B------:R-:W-:Y:S02]  /*23e0*/  LOP3.LUT R0, R3, 0x1800, R0, 0xf8, !PT ;  /* 0x0000180003007812 */ /* 0x000fe400078ef800 */
[----:B------:R-:W-:Y:S01]  /*23f0*/  F2FP.F16.F32.PACK_AB R91, R95, R94 ;  /* 0x0000005e5f5b723e */ /* 0x000fe200000000ff */
[----:B------:R-:W1:Y:S02]  /*2400*/  @!P2 SYNCS.CCTL.IV [UR55+0x40000] ;  /* 0x04000000ff00a9b1 */ /* 0x000e640008000037 */
[----:B-1----:R-:W-:Y:S01]  /*2410*/  BAR.SYNC.DEFER_BLOCKING 0x0 ;  /* 0x0000000000007b1d */ /* 0x002fe20000010000 */
[C---:B------:R-:W-:Y:S01]  /*2420*/  LOP3.LUT R3, R0.reuse, 0x20, RZ, 0x3c, !PT ;  /* 0x0000002000037812 */ /* 0x040fe200078e3cff */
[----:B------:R-:W-:Y:S01]  /*2430*/  VIADD R2, R0, UR55 ;  /* 0x0000003700027c36 */ /* 0x000fe20008000000 */
[----:B------:R-:W-:-:S02]  /*2440*/  F2FP.F16.F32.PACK_AB R121, R123, R122 ;  /* 0x0000007a7b79723e */ /* 0x000fc400000000ff */
[----:B------:R-:W-:Y:S01]  /*2450*/  F2FP.F16.F32.PACK_AB R24, R25, R24 ;  /* 0x000000181918723e */ /* 0x000fe200000000ff */
[----:B------:R-:W-:Y:S01]  /*2460*/  VIADD R3, R3, UR55 ;  /* 0x0000003703037c36 */ /* 0x000fe20008000000 */
[----:B------:R-:W-:Y:S01]  /*2470*/  F2FP.F16.F32.PACK_AB R122, R125, R124 ;  /* 0x0000007c7d7a723e */ /* 0x000fe200000000ff */
[----:B------:R-:W-:Y:S01]  /*2480*/  VOTEU.ANY UP0, P0 ;  /* 0x00000000003f7886 */ /* 0x000fe20000000100 */
[----:B------:R-:W-:Y:S01]  /*2490*/  F2FP.F16.F32.PACK_AB R123, R127, R126 ;  /* 0x0000007e7f7b723e */ /* 0x000fe200000000ff */
[----:B------:R-:W-:Y:S01]  /*24a0*/  VOTEU.ANY UP1, P0 ;  /* 0x00000000003f7886 */ /* 0x000fe20000020100 */
[----:B------:R-:W-:Y:S02]  /*24b0*/  F2FP.F16.F32.PACK_AB R25, R27, R26 ;  /* 0x0000001a1b19723e */ /* 0x000fe400000000ff */
[----:B------:R-:W-:Y:S01]  /*24c0*/  F2FP.F16.F32.PACK_AB R56, R57, R56 ;  /* 0x000000383938723e */ /* 0x000fe200000000ff */
[----:B---3--:R-:W-:Y:S01]  /*24d0*/  @UP0 UMOV UR8, UR48 ;  /* 0x0000003000080c82 */ /* 0x008fe20008000000 */
[----:B------:R-:W-:Y:S01]  /*24e0*/  F2FP.F16.F32.PACK_AB R96, R97, R96 ;  /* 0x000000606160723e */ /* 0x000fe200000000ff */
[----:B------:R-:W-:Y:S01]  /*24f0*/  @UP0 UMOV UR9, UR49 ;  /* 0x0000003100090c82 */ /* 0x000fe20008000000 */
[----:B------:R-:W-:-:S02]  /*2500*/  F2FP.F16.F32.PACK_AB R26, R29, R28 ;  /* 0x0000001c1d1a723e */ /* 0x000fc400000000ff */
[----:B------:R-:W-:Y:S02]  /*2510*/  F2FP.F16.F32.PACK_AB R27, R31, R30 ;  /* 0x0000001e1f1b723e */ /* 0x000fe400000000ff */
[----:B------:R-:W-:Y:S02]  /*2520*/  F2FP.F16.F32.PACK_AB R57, R59, R58 ;  /* 0x0000003a3b39723e */ /* 0x000fe400000000ff */
[----:B------:R-:W-:Y:S01]  /*2530*/  F2FP.F16.F32.PACK_AB R97, R99, R98 ;  /* 0x000000626361723e */ /* 0x000fe200000000ff */
[----:B------:R-:W1:Y:S02]  /*2540*/  @!P2 SYNCS.CCTL.IV [UR55+0x40008] ;  /* 0x04000800ff00a9b1 */ /* 0x000e640008000037 */
[----:B-1----:R-:W-:Y:S01]  /*2550*/  BAR.SYNC.DEFER_BLOCKING 0x0 ;  /* 0x0000000000007b1d */ /* 0x002fe20000010000 */
[----:B------:R-:W-:Y:S02]  /*2560*/  F2FP.F16.F32.PACK_AB R128, R129, R128 ;  /* 0x000000808180723e */ /* 0x000fe400000000ff */
[----:B------:R-:W-:-:S02]  /*2570*/  F2FP.F16.F32.PACK_AB R58, R61, R60 ;  /* 0x0000003c3d3a723e */ /* 0x000fc400000000ff */
[----:B------:R-:W-:Y:S02]  /*2580*/  F2FP.F16.F32.PACK_AB R59, R63, R62 ;  /* 0x0000003e3f3b723e */ /* 0x000fe400000000ff */
[----:B------:R-:W-:Y:S02]  /*2590*/  LOP3.LUT R4, R0, 0x40, RZ, 0x3c, !PT ;  /* 0x0000004000047812 */ /* 0x000fe400078e3cff */
[----:B------:R-:W-:Y:S02]  /*25a0*/  F2FP.F16.F32.PACK_AB R98, R101, R100 ;  /* 0x000000646562723e */ /* 0x000fe400000000ff */
[----:B------:R-:W-:Y:S01]  /*25b0*/  F2FP.F16.F32.PACK_AB R99, R103, R102 ;  /* 0x000000666763723e */ /* 0x000fe200000000ff */
[----:B------:R-:W-:Y:S01]  /*25c0*/  VIADD R4, R4, UR55 ;  /* 0x0000003704047c36 */ /* 0x000fe20008000000 */
[----:B------:R-:W-:Y:S02]  /*25d0*/  F2FP.F16.F32.PACK_AB R129, R131, R130 ;  /* 0x000000828381723e */ /* 0x000fe400000000ff */
[----:B------:R-:W-:-:S02]  /*25e0*/  F2FP.F16.F32.PACK_AB R32, R33, R32 ;  /* 0x000000202120723e */ /* 0x000fc400000000ff */
[----:B------:R-:W-:Y:S02]  /*25f0*/  F2FP.F16.F32.PACK_AB R130, R133, R132 ;  /* 0x000000848582723e */ /* 0x000fe400000000ff */
[----:B------:R-:W-:Y:S02]  /*2600*/  F2FP.F16.F32.PACK_AB R131, R135, R134 ;  /* 0x000000868783723e */ /* 0x000fe400000000ff */
[----:B------:R-:W-:Y:S02]  /*2610*/  F2FP.F16.F32.PACK_AB R33, R35, R34 ;  /* 0x000000222321723e */ /* 0x000fe400000000ff */
[----:B------:R-:W-:Y:S01]  /*2620*/  F2FP.F16.F32.PACK_AB R64, R65, R64 ;  /* 0x000000404140723e */ /* 0x000fe200000000ff */
[----:B------:R-:W1:Y:S02]  /*2630*/  @!P2 SYNCS.CCTL.IV [UR55+0x40010] ;  /* 0x04001000ff00a9b1 */ /* 0x000e640008000037 */
[----:B-1----:R-:W-:Y:S01]  /*2640*/  BAR.SYNC.DEFER_BLOCKING 0x0 ;  /* 0x0000000000007b1d */ /* 0x002fe20000010000 */
[----:B------:R-:W-:-:S02]  /*2650*/  F2FP.F16.F32.PACK_AB R104, R105, R104 ;  /* 0x000000686968723e */ /* 0x000fc400000000ff */
[----:B------:R-:W-:Y:S02]  /*2660*/  F2FP.F16.F32.PACK_AB R34, R37, R36 ;  /* 0x000000242522723e */ /* 0x000fe400000000ff */
[----:B------:R-:W-:Y:S02]  /*2670*/  F2FP.F16.F32.PACK_AB R35, R39, R38 ;  /* 0x000000262723723e */ /* 0x000fe400000000ff */
[----:B------:R-:W-:Y:S02]  /*2680*/  F2FP.F16.F32.PACK_AB R65, R67, R66 ;  /* 0x000000424341723e */ /* 0x000fe400000000ff */
[----:B------:R-:W-:Y:S02]  /*2690*/  F2FP.F16.F32.PACK_AB R105, R107, R106 ;  /* 0x0000006a6b69723e */ /* 0x000fe400000000ff */
[----:B------:R-:W-:Y:S02]  /*26a0*/  F2FP.F16.F32.PACK_AB R136, R137, R136 ;  /* 0x000000888988723e */ /* 0x000fe400000000ff */
[----:B------:R-:W-:-:S02]  /*26b0*/  F2FP.F16.F32.PACK_AB R66, R69, R68 ;  /* 0x000000444542723e */ /* 0x000fc400000000ff */
[----:B------:R-:W-:Y:S02]  /*26c0*/  F2FP.F16.F32.PACK_AB R67, R71, R70 ;  /* 0x000000464743723e */ /* 0x000fe400000000ff */
[----:B------:R-:W-:Y:S02]  /*26d0*/  LOP3.LUT R0, R0, 0x60, RZ, 0x3c, !PT ;  /* 0x0000006000007812 */ /* 0x000fe400078e3cff */
[----:B------:R-:W-:Y:S02]  /*26e0*/  F2FP.F16.F32.PACK_AB R106, R109, R108 ;  /* 0x0000006c6d6a723e */ /* 0x000fe400000000ff */
[----:B------:R-:W-:Y:S01]  /*26f0*/  F2FP.F16.F32.PACK_AB R107, R111, R110 ;  /* 0x0000006e6f6b723e */ /* 0x000fe200000000ff */
[----:B------:R-:W-:Y:S01]  /*2700*/  VIADD R0, R0, UR55 ;  /* 0x0000003700007c36 */ /* 0x000fe20008000000 */
[----:B------:R-:W-:Y:S01]  /*2710*/  F2FP.F16.F32.PACK_AB R137, R139, R138 ;  /* 0x0000008a8b89723e */ /* 0x000fe200000000ff */
[----:B------:R-:W1:Y:S02]  /*2720*/  @!P2 SYNCS.CCTL.IV [UR55+0x40018] ;  /* 0x04001800ff00a9b1 */ /* 0x000e640008000037 */
[----:B-1----:R-:W-:Y:S01]  /*2730*/  STSM.16.M88.4 [R2], R88 ;  /* 0x0000005802007844 */ /* 0x002fe20000000200 */
[----:B------:R-:W-:-:S02]  /*2740*/  F2FP.F16.F32.PACK_AB R40, R41, R40 ;  /* 0x000000282928723e */ /* 0x000fc400000000ff */
[----:B------:R-:W-:Y:S01]  /*2750*/  F2FP.F16.F32.PACK_AB R138, R141, R140 ;  /* 0x0000008c8d8a723e */ /* 0x000fe200000000ff */
[----:B------:R-:W-:Y:S01]  /*2760*/  STSM.16.M88.4 [R2+0x4000], R120 ;  /* 0x0040007802007844 */ /* 0x000fe20000000200 */
[----:B------:R-:W-:Y:S02]  /*2770*/  F2FP.F16.F32.PACK_AB R139, R143, R142 ;  /* 0x0000008e8f8b723e */ /* 0x000fe400000000ff */
[----:B------:R-:W-:Y:S01]  /*2780*/  F2FP.F16.F32.PACK_AB R41, R43, R42 ;  /* 0x0000002a2b29723e */ /* 0x000fe200000000ff */
[----:B------:R-:W-:Y:S01]  /*2790*/  STSM.16.M88.4 [R2+0x2000], R24 ;  /* 0x0020001802007844 */ /* 0x000fe20000000200 */
[----:B------:R-:W-:Y:S02]  /*27a0*/  F2FP.F16.F32.PACK_AB R72, R73, R72 ;  /* 0x000000484948723e */ /* 0x000fe400000000ff */
[----:B------:R-:W-:Y:S01]  /*27b0*/  F2FP.F16.F32.PACK_AB R112, R113, R112 ;  /* 0x000000707170723e */ /* 0x000fe200000000ff */
[----:B------:R-:W-:Y:S01]  /*27c0*/  STSM.16.M88.4 [R2+0x6000], R56 ;  /* 0x0060003802007844 */ /* 0x000fe20000000200 */
[----:B------:R-:W-:-:S02]  /*27d0*/  F2FP.F16.F32.PACK_AB R42, R45, R44 ;  /* 0x0000002c2d2a723e */ /* 0x000fc400000000ff */
[----:B------:R-:W-:Y:S01]  /*27e0*/  F2FP.F16.F32.PACK_AB R43, R47, R46 ;  /* 0x0000002e2f2b723e */ /* 0x000fe200000000ff */
[----:B------:R-:W-:Y:S01]  /*27f0*/  STSM.16.M88.4 [R3], R96 ;  /* 0x0000006003007844 */ /* 0x000fe20000000200 */
        /* <DEDUP_REMOVED lines=8> */
[----:B------:R-:W-:Y:S01]  /*2880*/  STSM.16.M88.4 [R3+0x6000], R64 ;  /* 0x0060004003007844 */ /* 0x000fe20000000200 */
[----:B------:R-:W-:Y:S02]  /*2890*/  F2FP.F16.F32.PACK_AB R115, R119, R118 ;  /* 0x000000767773723e */ /* 0x000fe400000000ff */
[----:B------:R-:W-:Y:S01]  /*28a0*/  F2FP.F16.F32.PACK_AB R145, R147, R146 ;  /* 0x000000929391723e */ /* 0x000fe200000000ff */
[----:B------:R-:W-:Y:S01]  /*28b0*/  STSM.16.M88.4 [R4], R104 ;  /* 0x0000006804007844 */ /* 0x000fe20000000200 */
        /* <DEDUP_REMOVED lines=11> */
[----:B------:R-:W-:Y:S01]  /*2970*/  STSM.16.M88.4 [R0], R112 ;  /* 0x0000007000007844 */ /* 0x000fe20000000200 */
[----:B------:R-:W-:-:S02]  /*2980*/  F2FP.F16.F32.PACK_AB R82, R85, R84 ;  /* 0x000000545552723e */ /* 0x000fc400000000ff */
[----:B------:R-:W-:Y:S01]  /*2990*/  F2FP.F16.F32.PACK_AB R83, R87, R86 ;  /* 0x000000565753723e */ /* 0x000fe200000000ff */
[----:B------:R-:W-:Y:S04]  /*29a0*/  STSM.16.M88.4 [R0+0x4000], R144 ;  /* 0x0040009000007844 */ /* 0x000fe80000000200 */
[----:B------:R-:W-:Y:S04]  /*29b0*/  STSM.16.M88.4 [R0+0x2000], R48 ;  /* 0x0020003000007844 */ /* 0x000fe80000000200 */
[----:B------:R-:W-:Y:S01]  /*29c0*/  STSM.16.M88.4 [R0+0x6000], R80 ;  /* 0x0060005000007844 */ /* 0x000fe20000000200 */
[----:B------:R1:W-:Y:S06]  /*29d0*/  MEMBAR.ALL.CTA ;  /* 0x0000000000007992 */ /* 0x0003ec0000008000 */
[----:B-1----:R-:W1:Y:S02]  /*29e0*/  FENCE.VIEW.ASYNC.S ;  /* 0x00000000000073c6 */ /* 0x002e640000000000 */
[----:B-1----:R-:W-:Y:S06]  /*29f0*/  BAR.SYNC.DEFER_BLOCKING 0x0 ;  /* 0x0000000000007b1d */ /* 0x002fec0000010000 */
[----:B------:R1:W-:Y:S01]  /*2a00*/  @UP1 UTMASTG.2D [UR52], [UR8] ;  /* 0x00000034080013b5 */ /* 0x0003e20008008000 */
[----:B------:R0:W-:Y:S01]  /*2a10*/  UTMACMDFLUSH ;  /* 0x00000000000079b7 */ /* 0x0001e20000000000 */
[----:B------:R-:W-:-:S04]  /*2a20*/  DEPBAR.LE SB0, 0x0 ;  /* 0x000080000000791a */ /* 0x000fc80000000000 */
[----:B------:R-:W-:Y:S06]  /*2a30*/  BAR.SYNC.DEFER_BLOCKING 0x0 ;  /* 0x0000000000007b1d */ /* 0x000fec0000010000 */
[----:B-1----:R-:W-:Y:S05]  /*2a40*/  EXIT ;  /* 0x000000000000794d */ /* 0x002fea0003800000 */
.L_x_48:
[----:B------:R-:W1:Y:S02]  /*2a50*/  SYNCS.PHASECHK.TRANS64.TRYWAIT P0, [UR22+0x40000], R3 ;  /* 0x04000003ff0075a7 */ /* 0x000e640008000156 */
[----:B-1----:R-:W-:Y:S05]  /*2a60*/  @!P0 BRA `(.L_x_48) ;  /* 0xfffffffc00f88947 */ /* 0x002fea000383ffff */
[----:B------:R-:W-:Y:S05]  /*2a70*/  BRA `(.L_x_50) ;  /* 0xfffffff400347947 */ /* 0x000fea000383ffff */
.L_x_51:
[----:B------:R-:W-:-:S00]  /*2a80*/  BRA `(.L_x_51) ;  /* 0xfffffffc00fc7947 */ /* 0x000fc0000383ffff */
[----:B------:R-:W-:-:S00]  /*2a90*/  NOP ;  /* 0x0000000000007918 */ /* 0x000fc00000000000 */
        /* <DEDUP_REMOVED lines=14> */
.L_x_52:


//--------------------- .nv.shared.gluon_wgmma    --------------------------
	.section	.nv.shared.gluon_wgmma,"aw",@nobits
	.sectionflags	@""
	.align	16
	.zero		1024


//--------------------- .nv.shared.reserved.0     --------------------------
	.section	.nv.shared.reserved.0,"aw",@nobits
	.weak		__nv_reservedSMEM_offset_0_alias
	.size		__nv_reservedSMEM_offset_0_alias, 0, 0
	.other		__nv_reservedSMEM_offset_0_alias,@"STO_CUDA_RESERVED_SHARED STV_DEFAULT"
__nv_reservedSMEM_offset_0_alias:
	.zero		0


//--------------------- .nv.constant0.gluon_wgmma --------------------------
	.section	.nv.constant0.gluon_wgmma,"a",@progbits
	.sectionflags	@""
	.align	4
.nv.constant0.gluon_wgmma:
	.zero		608


//--------------------- SYMBOLS --------------------------

	.type		.nv.reservedSmem.offset0,@object
	.size		.nv.reservedSmem.offset0,0x4
